//
// Generated by NVIDIA NVVM Compiler
//
// Compiler Build ID: CL-36424714
// Cuda compilation tools, release 13.0, V13.0.88
// Based on NVVM 20.0.0
//

.version 9.0
.target sm_100
.address_size 64

	// .globl	_Z13fillMatKernelPfiif
.global .attribute(.managed) .align 4 .b8 d_R[4000000];
.global .attribute(.managed) .align 4 .b8 d_G[4000000];
.global .attribute(.managed) .align 4 .b8 d_B[4000000];

.visible .entry _Z13fillMatKernelPfiif(
	.param .u64 .ptr .align 1 _Z13fillMatKernelPfiif_param_0,
	.param .u32 _Z13fillMatKernelPfiif_param_1,
	.param .u32 _Z13fillMatKernelPfiif_param_2,
	.param .f32 _Z13fillMatKernelPfiif_param_3
)
{
	.reg .pred 	%p<4>;
	.reg .b32 	%r<12>;
	.reg .b32 	%f<2>;
	.reg .b64 	%rd<5>;

	ld.param.u64 	%rd1, [_Z13fillMatKernelPfiif_param_0];
	ld.param.u32 	%r3, [_Z13fillMatKernelPfiif_param_1];
	ld.param.u32 	%r4, [_Z13fillMatKernelPfiif_param_2];
	ld.param.f32 	%f1, [_Z13fillMatKernelPfiif_param_3];
	mov.u32 	%r5, %ctaid.y;
	mov.u32 	%r6, %ntid.y;
	mov.u32 	%r7, %tid.y;
	mad.lo.s32 	%r1, %r5, %r6, %r7;
	mov.u32 	%r8, %ctaid.x;
	mov.u32 	%r9, %ntid.x;
	mov.u32 	%r10, %tid.x;
	mad.lo.s32 	%r2, %r8, %r9, %r10;
	setp.ge.s32 	%p1, %r1, %r4;
	setp.ge.s32 	%p2, %r2, %r3;
	or.pred  	%p3, %p2, %p1;
	@%p3 bra 	$L__BB0_2;
	cvta.to.global.u64 	%rd2, %rd1;
	mad.lo.s32 	%r11, %r3, %r1, %r2;
	mul.wide.s32 	%rd3, %r11, 4;
	add.s64 	%rd4, %rd2, %rd3;
	st.global.f32 	[%rd4], %f1;
$L__BB0_2:
	ret;

}
	// .globl	_Z15shootRaysKerneliiffffffffffffi
.visible .entry _Z15shootRaysKerneliiffffffffffffi(
	.param .u32 _Z15shootRaysKerneliiffffffffffffi_param_0,
	.param .u32 _Z15shootRaysKerneliiffffffffffffi_param_1,
	.param .f32 _Z15shootRaysKerneliiffffffffffffi_param_2,
	.param .f32 _Z15shootRaysKerneliiffffffffffffi_param_3,
	.param .f32 _Z15shootRaysKerneliiffffffffffffi_param_4,
	.param .f32 _Z15shootRaysKerneliiffffffffffffi_param_5,
	.param .f32 _Z15shootRaysKerneliiffffffffffffi_param_6,
	.param .f32 _Z15shootRaysKerneliiffffffffffffi_param_7,
	.param .f32 _Z15shootRaysKerneliiffffffffffffi_param_8,
	.param .f32 _Z15shootRaysKerneliiffffffffffffi_param_9,
	.param .f32 _Z15shootRaysKerneliiffffffffffffi_param_10,
	.param .f32 _Z15shootRaysKerneliiffffffffffffi_param_11,
	.param .f32 _Z15shootRaysKerneliiffffffffffffi_param_12,
	.param .f32 _Z15shootRaysKerneliiffffffffffffi_param_13,
	.param .u32 _Z15shootRaysKerneliiffffffffffffi_param_14
)
{
	.reg .pred 	%p<16>;
	.reg .b32 	%r<19>;
	.reg .b32 	%f<110>;
	.reg .b64 	%rd<8>;
	.reg .b64 	%fd<43>;

	ld.param.u32 	%r4, [_Z15shootRaysKerneliiffffffffffffi_param_0];
	ld.param.u32 	%r5, [_Z15shootRaysKerneliiffffffffffffi_param_1];
	ld.param.f32 	%f35, [_Z15shootRaysKerneliiffffffffffffi_param_2];
	ld.param.f32 	%f36, [_Z15shootRaysKerneliiffffffffffffi_param_3];
	ld.param.f32 	%f37, [_Z15shootRaysKerneliiffffffffffffi_param_4];
	ld.param.f32 	%f38, [_Z15shootRaysKerneliiffffffffffffi_param_5];
	ld.param.f32 	%f39, [_Z15shootRaysKerneliiffffffffffffi_param_6];
	ld.param.f32 	%f40, [_Z15shootRaysKerneliiffffffffffffi_param_7];
	ld.param.f32 	%f41, [_Z15shootRaysKerneliiffffffffffffi_param_8];
	ld.param.f32 	%f42, [_Z15shootRaysKerneliiffffffffffffi_param_9];
	ld.param.f32 	%f43, [_Z15shootRaysKerneliiffffffffffffi_param_10];
	ld.param.f32 	%f44, [_Z15shootRaysKerneliiffffffffffffi_param_11];
	ld.param.f32 	%f45, [_Z15shootRaysKerneliiffffffffffffi_param_12];
	ld.param.f32 	%f46, [_Z15shootRaysKerneliiffffffffffffi_param_13];
	ld.param.u32 	%r6, [_Z15shootRaysKerneliiffffffffffffi_param_14];
	setp.lt.s32 	%p2, %r6, 1;
	@%p2 bra 	$L__BB1_18;
	mov.u32 	%r7, %tid.y;
	mov.u32 	%r8, %ntid.y;
	mov.u32 	%r9, %ctaid.y;
	mad.lo.s32 	%r10, %r9, %r8, %r7;
	mov.u32 	%r11, %tid.x;
	mov.u32 	%r12, %ntid.x;
	mov.u32 	%r13, %ctaid.x;
	mad.lo.s32 	%r14, %r13, %r12, %r11;
	setp.ge.s32 	%p3, %r10, %r5;
	setp.ge.s32 	%p4, %r14, %r4;
	or.pred  	%p1, %p4, %p3;
	cvt.rn.f32.u32 	%f47, %r10;
	fma.rn.f32 	%f48, %f35, %f47, %f41;
	cvt.rn.f32.s32 	%f49, %r14;
	fma.rn.f32 	%f50, %f38, %f49, %f48;
	fma.rn.f32 	%f51, %f36, %f47, %f42;
	fma.rn.f32 	%f52, %f39, %f49, %f51;
	fma.rn.f32 	%f53, %f37, %f47, %f43;
	fma.rn.f32 	%f54, %f40, %f49, %f53;
	sub.f32 	%f1, %f50, %f44;
	sub.f32 	%f2, %f52, %f45;
	sub.f32 	%f3, %f54, %f46;
	mov.f32 	%f55, 0f00000000;
	sub.f32 	%f56, %f55, %f44;
	sub.f32 	%f57, %f55, %f45;
	mov.f32 	%f58, 0fBF800000;
	sub.f32 	%f59, %f58, %f46;
	mul.f32 	%f60, %f2, %f2;
	fma.rn.f32 	%f61, %f1, %f1, %f60;
	fma.rn.f32 	%f4, %f3, %f3, %f61;
	mul.f32 	%f62, %f2, %f57;
	fma.rn.f32 	%f63, %f1, %f56, %f62;
	fma.rn.f32 	%f64, %f3, %f59, %f63;
	mul.f32 	%f65, %f64, 0fC0000000;
	mul.f32 	%f66, %f57, %f57;
	fma.rn.f32 	%f67, %f56, %f56, %f66;
	fma.rn.f32 	%f68, %f59, %f59, %f67;
	add.f32 	%f69, %f68, 0fBE800000;
	mul.f32 	%f70, %f4, 0fC0800000;
	mul.f32 	%f71, %f70, %f69;
	fma.rn.f32 	%f5, %f65, %f65, %f71;
	neg.f32 	%f6, %f65;
	cvt.f64.f32 	%fd2, %f4;
	add.f64 	%fd1, %fd2, %fd2;
	mad.lo.s32 	%r15, %r10, %r4, %r14;
	mul.wide.s32 	%rd4, %r15, 4;
	mov.u64 	%rd5, d_R;
	add.s64 	%rd1, %rd5, %rd4;
	mov.u64 	%rd6, d_G;
	add.s64 	%rd2, %rd6, %rd4;
	mov.u64 	%rd7, d_B;
	add.s64 	%rd3, %rd7, %rd4;
	setp.eq.s32 	%p5, %r6, 1;
	@%p5 bra 	$L__BB1_11;
	and.b32  	%r16, %r6, 2147483646;
	neg.s32 	%r18, %r16;
$L__BB1_3:
	@%p1 bra 	$L__BB1_10;
	setp.lt.f32 	%p6, %f5, 0f00000000;
	@%p6 bra 	$L__BB1_8;
	sqrt.rn.f32 	%f72, %f5;
	sub.f32 	%f73, %f6, %f72;
	cvt.f64.f32 	%fd3, %f73;
	div.rn.f64 	%fd4, %fd3, %fd1;
	cvt.rn.f32.f64 	%f7, %fd4;
	setp.leu.f32 	%p7, %f7, 0f00000000;
	@%p7 bra 	$L__BB1_8;
	fma.rn.f32 	%f8, %f1, %f7, %f44;
	fma.rn.f32 	%f9, %f2, %f7, %f45;
	fma.rn.f32 	%f75, %f3, %f7, %f46;
	add.f32 	%f10, %f75, 0f3F800000;
	mul.f32 	%f76, %f9, %f9;
	fma.rn.f32 	%f77, %f8, %f8, %f76;
	fma.rn.f32 	%f78, %f10, %f10, %f77;
	sqrt.rn.f32 	%f11, %f78;
	setp.eq.f32 	%p8, %f11, 0f00000000;
	mov.f32 	%f104, 0f3F000000;
	mov.f32 	%f105, %f104;
	mov.f32 	%f106, %f104;
	@%p8 bra 	$L__BB1_9;
	div.rn.f32 	%f79, %f8, %f11;
	div.rn.f32 	%f80, %f9, %f11;
	div.rn.f32 	%f81, %f10, %f11;
	cvt.f64.f32 	%fd5, %f79;
	add.f64 	%fd6, %fd5, 0d3FF0000000000000;
	mul.f64 	%fd7, %fd6, 0d3FE0000000000000;
	cvt.rn.f32.f64 	%f104, %fd7;
	cvt.f64.f32 	%fd8, %f80;
	add.f64 	%fd9, %fd8, 0d3FF0000000000000;
	mul.f64 	%fd10, %fd9, 0d3FE0000000000000;
	cvt.rn.f32.f64 	%f105, %fd10;
	cvt.f64.f32 	%fd11, %f81;
	add.f64 	%fd12, %fd11, 0d3FF0000000000000;
	mul.f64 	%fd13, %fd12, 0d3FE0000000000000;
	cvt.rn.f32.f64 	%f106, %fd13;
	bra.uni 	$L__BB1_9;
$L__BB1_8:
	sqrt.rn.f32 	%f82, %f4;
	div.rn.f32 	%f83, %f2, %f82;
	cvt.f64.f32 	%fd14, %f83;
	add.f64 	%fd15, %fd14, 0d3FF0000000000000;
	mul.f64 	%fd16, %fd15, 0d3FE0000000000000;
	cvt.rn.f32.f64 	%f84, %fd16;
	cvt.f64.f32 	%fd17, %f84;
	mov.f64 	%fd18, 0d3FF0000000000000;
	sub.f64 	%fd19, %fd18, %fd17;
	fma.rn.f64 	%fd20, %fd17, 0d3FE0000000000000, %fd19;
	cvt.rn.f32.f64 	%f104, %fd20;
	fma.rn.f64 	%fd21, %fd17, 0d3FE6666666666666, %fd19;
	cvt.rn.f32.f64 	%f105, %fd21;
	add.f64 	%fd22, %fd19, %fd17;
	cvt.rn.f32.f64 	%f106, %fd22;
$L__BB1_9:
	mul.f32 	%f85, %f104, 0f437F0000;
	st.global.f32 	[%rd1], %f85;
	mul.f32 	%f86, %f105, 0f437F0000;
	st.global.f32 	[%rd2], %f86;
	mul.f32 	%f87, %f106, 0f437F0000;
	st.global.f32 	[%rd3], %f87;
$L__BB1_10:
	add.s32 	%r18, %r18, 2;
	setp.ne.s32 	%p9, %r18, 0;
	@%p9 bra 	$L__BB1_3;
$L__BB1_11:
	and.b32  	%r17, %r6, 1;
	setp.eq.b32 	%p10, %r17, 1;
	not.pred 	%p11, %p10;
	or.pred  	%p12, %p11, %p1;
	@%p12 bra 	$L__BB1_18;
	setp.lt.f32 	%p13, %f5, 0f00000000;
	@%p13 bra 	$L__BB1_16;
	sqrt.rn.f32 	%f88, %f5;
	sub.f32 	%f89, %f6, %f88;
	cvt.f64.f32 	%fd23, %f89;
	div.rn.f64 	%fd24, %fd23, %fd1;
	cvt.rn.f32.f64 	%f21, %fd24;
	setp.leu.f32 	%p14, %f21, 0f00000000;
	@%p14 bra 	$L__BB1_16;
	fma.rn.f32 	%f22, %f1, %f21, %f44;
	fma.rn.f32 	%f23, %f2, %f21, %f45;
	fma.rn.f32 	%f91, %f3, %f21, %f46;
	add.f32 	%f24, %f91, 0f3F800000;
	mul.f32 	%f92, %f23, %f23;
	fma.rn.f32 	%f93, %f22, %f22, %f92;
	fma.rn.f32 	%f94, %f24, %f24, %f93;
	sqrt.rn.f32 	%f25, %f94;
	setp.eq.f32 	%p15, %f25, 0f00000000;
	mov.f32 	%f107, 0f3F000000;
	mov.f32 	%f108, %f107;
	mov.f32 	%f109, %f107;
	@%p15 bra 	$L__BB1_17;
	div.rn.f32 	%f95, %f22, %f25;
	div.rn.f32 	%f96, %f23, %f25;
	div.rn.f32 	%f97, %f24, %f25;
	cvt.f64.f32 	%fd25, %f95;
	add.f64 	%fd26, %fd25, 0d3FF0000000000000;
	mul.f64 	%fd27, %fd26, 0d3FE0000000000000;
	cvt.rn.f32.f64 	%f107, %fd27;
	cvt.f64.f32 	%fd28, %f96;
	add.f64 	%fd29, %fd28, 0d3FF0000000000000;
	mul.f64 	%fd30, %fd29, 0d3FE0000000000000;
	cvt.rn.f32.f64 	%f108, %fd30;
	cvt.f64.f32 	%fd31, %f97;
	add.f64 	%fd32, %fd31, 0d3FF0000000000000;
	mul.f64 	%fd33, %fd32, 0d3FE0000000000000;
	cvt.rn.f32.f64 	%f109, %fd33;
	bra.uni 	$L__BB1_17;
$L__BB1_16:
	sqrt.rn.f32 	%f98, %f4;
	div.rn.f32 	%f99, %f2, %f98;
	cvt.f64.f32 	%fd34, %f99;
	add.f64 	%fd35, %fd34, 0d3FF0000000000000;
	mul.f64 	%fd36, %fd35, 0d3FE0000000000000;
	cvt.rn.f32.f64 	%f100, %fd36;
	cvt.f64.f32 	%fd37, %f100;
	mov.f64 	%fd38, 0d3FF0000000000000;
	sub.f64 	%fd39, %fd38, %fd37;
	fma.rn.f64 	%fd40, %fd37, 0d3FE0000000000000, %fd39;
	cvt.rn.f32.f64 	%f107, %fd40;
	fma.rn.f64 	%fd41, %fd37, 0d3FE6666666666666, %fd39;
	cvt.rn.f32.f64 	%f108, %fd41;
	add.f64 	%fd42, %fd39, %fd37;
	cvt.rn.f32.f64 	%f109, %fd42;
$L__BB1_17:
	mul.f32 	%f101, %f107, 0f437F0000;
	st.global.f32 	[%rd1], %f101;
	mul.f32 	%f102, %f108, 0f437F0000;
	st.global.f32 	[%rd2], %f102;
	mul.f32 	%f103, %f109, 0f437F0000;
	st.global.f32 	[%rd3], %f103;
$L__BB1_18:
	ret;

}
	// .globl	_Z14colorImgKernelPfS_S_ii
.visible .entry _Z14colorImgKernelPfS_S_ii(
	.param .u64 .ptr .align 1 _Z14colorImgKernelPfS_S_ii_param_0,
	.param .u64 .ptr .align 1 _Z14colorImgKernelPfS_S_ii_param_1,
	.param .u64 .ptr .align 1 _Z14colorImgKernelPfS_S_ii_param_2,
	.param .u32 _Z14colorImgKernelPfS_S_ii_param_3,
	.param .u32 _Z14colorImgKernelPfS_S_ii_param_4
)
{
	.reg .pred 	%p<4>;
	.reg .b32 	%r<15>;
	.reg .b32 	%f<7>;
	.reg .b64 	%rd<11>;
	.reg .b64 	%fd<9>;

	ld.param.u64 	%rd1, [_Z14colorImgKernelPfS_S_ii_param_0];
	ld.param.u64 	%rd2, [_Z14colorImgKernelPfS_S_ii_param_1];
	ld.param.u64 	%rd3, [_Z14colorImgKernelPfS_S_ii_param_2];
	ld.param.u32 	%r3, [_Z14colorImgKernelPfS_S_ii_param_3];
	ld.param.u32 	%r4, [_Z14colorImgKernelPfS_S_ii_param_4];
	mov.u32 	%r5, %ctaid.y;
	mov.u32 	%r6, %ntid.y;
	mov.u32 	%r7, %tid.y;
	mad.lo.s32 	%r1, %r5, %r6, %r7;
	mov.u32 	%r8, %ctaid.x;
	mov.u32 	%r9, %ntid.x;
	mov.u32 	%r10, %tid.x;
	mad.lo.s32 	%r2, %r8, %r9, %r10;
	setp.ge.s32 	%p1, %r1, %r4;
	setp.ge.s32 	%p2, %r2, %r3;
	or.pred  	%p3, %p2, %p1;
	@%p3 bra 	$L__BB2_2;
	cvta.to.global.u64 	%rd4, %rd1;
	cvta.to.global.u64 	%rd5, %rd2;
	cvta.to.global.u64 	%rd6, %rd3;
	cvt.rn.f32.u32 	%f1, %r1;
	cvt.f64.f32 	%fd1, %f1;
	mul.f64 	%fd2, %fd1, 0d406FE00000000000;
	add.s32 	%r11, %r3, -1;
	cvt.rn.f32.s32 	%f2, %r11;
	cvt.f64.f32 	%fd3, %f2;
	div.rn.f64 	%fd4, %fd2, %fd3;
	cvt.rn.f32.f64 	%f3, %fd4;
	mad.lo.s32 	%r12, %r3, %r1, %r2;
	mul.wide.s32 	%rd7, %r12, 4;
	add.s64 	%rd8, %rd4, %rd7;
	st.global.f32 	[%rd8], %f3;
	cvt.rn.f32.s32 	%f4, %r2;
	cvt.f64.f32 	%fd5, %f4;
	mul.f64 	%fd6, %fd5, 0d406FE00000000000;
	add.s32 	%r13, %r4, -1;
	cvt.rn.f32.u32 	%f5, %r13;
	cvt.f64.f32 	%fd7, %f5;
	div.rn.f64 	%fd8, %fd6, %fd7;
	cvt.rn.f32.f64 	%f6, %fd8;
	add.s64 	%rd9, %rd5, %rd7;
	st.global.f32 	[%rd9], %f6;
	add.s64 	%rd10, %rd6, %rd7;
	mov.b32 	%r14, 0;
	st.global.u32 	[%rd10], %r14;
$L__BB2_2:
	ret;

}
	// .globl	_Z12matmulKernelPfS_S_i
.visible .entry _Z12matmulKernelPfS_S_i(
	.param .u64 .ptr .align 1 _Z12matmulKernelPfS_S_i_param_0,
	.param .u64 .ptr .align 1 _Z12matmulKernelPfS_S_i_param_1,
	.param .u64 .ptr .align 1 _Z12matmulKernelPfS_S_i_param_2,
	.param .u32 _Z12matmulKernelPfS_S_i_param_3
)
{
	.reg .pred 	%p<10>;
	.reg .b32 	%r<40>;
	.reg .b32 	%f<67>;
	.reg .b64 	%rd<67>;

	ld.param.u64 	%rd14, [_Z12matmulKernelPfS_S_i_param_0];
	ld.param.u64 	%rd15, [_Z12matmulKernelPfS_S_i_param_1];
	ld.param.u32 	%r18, [_Z12matmulKernelPfS_S_i_param_3];
	cvta.to.global.u64 	%rd1, %rd15;
	cvta.to.global.u64 	%rd2, %rd14;
	mov.u32 	%r19, %ctaid.y;
	mov.u32 	%r20, %ntid.y;
	mov.u32 	%r21, %tid.y;
	mad.lo.s32 	%r1, %r19, %r20, %r21;
	mov.u32 	%r22, %ctaid.x;
	mov.u32 	%r23, %ntid.x;
	mov.u32 	%r24, %tid.x;
	mad.lo.s32 	%r2, %r22, %r23, %r24;
	max.s32 	%r25, %r1, %r2;
	setp.ge.s32 	%p1, %r25, %r18;
	@%p1 bra 	$L__BB3_13;
	mul.lo.s32 	%r3, %r18, %r1;
	and.b32  	%r4, %r18, 7;
	setp.lt.u32 	%p2, %r18, 8;
	mov.f32 	%f66, 0f00000000;
	mov.b32 	%r38, 0;
	@%p2 bra 	$L__BB3_4;
	and.b32  	%r38, %r18, 2147483640;
	neg.s32 	%r36, %r38;
	mul.wide.s32 	%rd16, %r18, 4;
	add.s64 	%rd3, %rd1, %rd16;
	shl.b32 	%r7, %r18, 3;
	mul.wide.s32 	%rd17, %r18, 8;
	add.s64 	%rd4, %rd1, %rd17;
	mul.wide.s32 	%rd18, %r18, 12;
	add.s64 	%rd5, %rd1, %rd18;
	mul.wide.s32 	%rd19, %r18, 16;
	add.s64 	%rd6, %rd1, %rd19;
	mul.wide.s32 	%rd20, %r18, 20;
	add.s64 	%rd7, %rd1, %rd20;
	mul.wide.s32 	%rd21, %r18, 24;
	add.s64 	%rd8, %rd1, %rd21;
	mul.wide.s32 	%rd22, %r18, 28;
	add.s64 	%rd9, %rd1, %rd22;
	mul.wide.u32 	%rd23, %r3, 4;
	add.s64 	%rd24, %rd23, %rd2;
	add.s64 	%rd66, %rd24, 16;
	mov.f32 	%f66, 0f00000000;
	mov.u32 	%r35, %r2;
$L__BB3_3:
	.pragma "nounroll";
	mul.wide.s32 	%rd25, %r35, 4;
	add.s64 	%rd26, %rd3, %rd25;
	add.s64 	%rd27, %rd4, %rd25;
	add.s64 	%rd28, %rd5, %rd25;
	add.s64 	%rd29, %rd6, %rd25;
	add.s64 	%rd30, %rd7, %rd25;
	add.s64 	%rd31, %rd8, %rd25;
	add.s64 	%rd32, %rd9, %rd25;
	add.s64 	%rd33, %rd1, %rd25;
	ld.global.f32 	%f16, [%rd66+-16];
	ld.global.f32 	%f17, [%rd33];
	fma.rn.f32 	%f18, %f16, %f17, %f66;
	ld.global.f32 	%f19, [%rd66+-12];
	ld.global.f32 	%f20, [%rd26];
	fma.rn.f32 	%f21, %f19, %f20, %f18;
	ld.global.f32 	%f22, [%rd66+-8];
	ld.global.f32 	%f23, [%rd27];
	fma.rn.f32 	%f24, %f22, %f23, %f21;
	ld.global.f32 	%f25, [%rd66+-4];
	ld.global.f32 	%f26, [%rd28];
	fma.rn.f32 	%f27, %f25, %f26, %f24;
	ld.global.f32 	%f28, [%rd66];
	ld.global.f32 	%f29, [%rd29];
	fma.rn.f32 	%f30, %f28, %f29, %f27;
	ld.global.f32 	%f31, [%rd66+4];
	ld.global.f32 	%f32, [%rd30];
	fma.rn.f32 	%f33, %f31, %f32, %f30;
	ld.global.f32 	%f34, [%rd66+8];
	ld.global.f32 	%f35, [%rd31];
	fma.rn.f32 	%f36, %f34, %f35, %f33;
	ld.global.f32 	%f37, [%rd66+12];
	ld.global.f32 	%f38, [%rd32];
	fma.rn.f32 	%f66, %f37, %f38, %f36;
	add.s32 	%r36, %r36, 8;
	add.s32 	%r35, %r35, %r7;
	add.s64 	%rd66, %rd66, 32;
	setp.ne.s32 	%p3, %r36, 0;
	@%p3 bra 	$L__BB3_3;
$L__BB3_4:
	setp.eq.s32 	%p4, %r4, 0;
	@%p4 bra 	$L__BB3_12;
	and.b32  	%r13, %r18, 3;
	setp.lt.u32 	%p5, %r4, 4;
	@%p5 bra 	$L__BB3_7;
	add.s32 	%r27, %r38, %r3;
	mul.wide.u32 	%rd34, %r27, 4;
	add.s64 	%rd35, %rd2, %rd34;
	ld.global.f32 	%f40, [%rd35];
	mad.lo.s32 	%r28, %r38, %r18, %r2;
	mul.wide.s32 	%rd36, %r28, 4;
	add.s64 	%rd37, %rd1, %rd36;
	ld.global.f32 	%f41, [%rd37];
	fma.rn.f32 	%f42, %f40, %f41, %f66;
	cvt.u64.u32 	%rd38, %r3;
	cvt.u64.u32 	%rd39, %r38;
	add.s64 	%rd40, %rd39, %rd38;
	shl.b64 	%rd41, %rd40, 2;
	add.s64 	%rd42, %rd2, %rd41;
	ld.global.f32 	%f43, [%rd42+4];
	mul.wide.s32 	%rd43, %r18, 4;
	add.s64 	%rd44, %rd37, %rd43;
	ld.global.f32 	%f44, [%rd44];
	fma.rn.f32 	%f45, %f43, %f44, %f42;
	ld.global.f32 	%f46, [%rd42+8];
	add.s64 	%rd45, %rd44, %rd43;
	ld.global.f32 	%f47, [%rd45];
	fma.rn.f32 	%f48, %f46, %f47, %f45;
	ld.global.f32 	%f49, [%rd42+12];
	add.s64 	%rd46, %rd45, %rd43;
	ld.global.f32 	%f50, [%rd46];
	fma.rn.f32 	%f66, %f49, %f50, %f48;
	add.s32 	%r38, %r38, 4;
$L__BB3_7:
	setp.eq.s32 	%p6, %r13, 0;
	@%p6 bra 	$L__BB3_12;
	setp.eq.s32 	%p7, %r13, 1;
	@%p7 bra 	$L__BB3_10;
	add.s32 	%r29, %r38, %r3;
	mul.wide.u32 	%rd47, %r29, 4;
	add.s64 	%rd48, %rd2, %rd47;
	ld.global.f32 	%f52, [%rd48];
	mad.lo.s32 	%r30, %r38, %r18, %r2;
	mul.wide.s32 	%rd49, %r30, 4;
	add.s64 	%rd50, %rd1, %rd49;
	ld.global.f32 	%f53, [%rd50];
	fma.rn.f32 	%f54, %f52, %f53, %f66;
	cvt.u64.u32 	%rd51, %r3;
	cvt.u64.u32 	%rd52, %r38;
	add.s64 	%rd53, %rd52, %rd51;
	shl.b64 	%rd54, %rd53, 2;
	add.s64 	%rd55, %rd2, %rd54;
	ld.global.f32 	%f55, [%rd55+4];
	mul.wide.s32 	%rd56, %r18, 4;
	add.s64 	%rd57, %rd50, %rd56;
	ld.global.f32 	%f56, [%rd57];
	fma.rn.f32 	%f66, %f55, %f56, %f54;
	add.s32 	%r38, %r38, 2;
$L__BB3_10:
	and.b32  	%r31, %r18, 1;
	setp.eq.b32 	%p8, %r31, 1;
	not.pred 	%p9, %p8;
	@%p9 bra 	$L__BB3_12;
	add.s32 	%r32, %r38, %r3;
	mul.wide.u32 	%rd58, %r32, 4;
	add.s64 	%rd59, %rd2, %rd58;
	ld.global.f32 	%f57, [%rd59];
	mad.lo.s32 	%r33, %r38, %r18, %r2;
	mul.wide.s32 	%rd60, %r33, 4;
	add.s64 	%rd61, %rd1, %rd60;
	ld.global.f32 	%f58, [%rd61];
	fma.rn.f32 	%f66, %f57, %f58, %f66;
$L__BB3_12:
	ld.param.u64 	%rd65, [_Z12matmulKernelPfS_S_i_param_2];
	add.s32 	%r34, %r3, %r2;
	cvta.to.global.u64 	%rd62, %rd65;
	mul.wide.s32 	%rd63, %r34, 4;
	add.s64 	%rd64, %rd62, %rd63;
	st.global.f32 	[%rd64], %f66;
$L__BB3_13:
	ret;

}


// ===== COMPILED SASS (sm_100) =====

	.target	sm_100

	.elftype	@"ET_EXEC"


//--------------------- .note.nv.tkinfo           --------------------------
	.section	.note.nv.tkinfo,"",@"SHT_NOTE"
	.sectionflags	@"SHF_NOTE_NV_TKINFO"
	.tkinfo
        /*0018*/ 	.word	0x00000002
        /*0030*/ 	.string	""
        /*0030*/ 	.string	"ptxas"
        /*0030*/ 	.string	"Cuda compilation tools, release 13.0, V13.0.88"
        /*0030*/ 	.string	"Build cuda_13.0.r13.0/compiler.36424714_0"
        /*0030*/ 	.string	"-arch sm_100 -m 64 "



//--------------------- .note.nv.cuinfo           --------------------------
	.section	.note.nv.cuinfo,"",@"SHT_NOTE"
	.sectionflags	@"SHF_NOTE_NV_CUINFO"
        /*0018*/ 	.short	0x0002
        /*001a*/ 	.short	0x0064
        /*001c*/ 	.short	0x0082
	.zero		2


//--------------------- .nv.info                  --------------------------
	.section	.nv.info,"",@"SHT_CUDA_INFO"
	.align	4


	//----- nvinfo : EIATTR_REGCOUNT
	.align		4
        /*0000*/ 	.byte	0x04, 0x2f
        /*0002*/ 	.short	(.L_4 - .L_3)
	.align		4
.L_3:
        /*0004*/ 	.word	index@(_Z13fillMatKernelPfiif)
        /*0008*/ 	.word	0x0000000a


	//----- nvinfo : EIATTR_FRAME_SIZE
	.align		4
.L_4:
        /*000c*/ 	.byte	0x04, 0x11
        /*000e*/ 	.short	(.L_6 - .L_5)
	.align		4
.L_5:
        /*0010*/ 	.word	index@(_Z13fillMatKernelPfiif)
        /*0014*/ 	.word	0x00000000


	//----- nvinfo : EIATTR_REGCOUNT
	.align		4
.L_6:
        /*0018*/ 	.byte	0x04, 0x2f
        /*001a*/ 	.short	(.L_8 - .L_7)
	.align		4
.L_7:
        /*001c*/ 	.word	index@(_Z15shootRaysKerneliiffffffffffffi)
        /*0020*/ 	.word	0x00000025


	//----- nvinfo : EIATTR_FRAME_SIZE
	.align		4
.L_8:
        /*0024*/ 	.byte	0x04, 0x11
        /*0026*/ 	.short	(.L_10 - .L_9)
	.align		4
.L_9:
        /*0028*/ 	.word	index@($__internal_3_$__cuda_sm3x_div_rn_noftz_f32_slowpath)
        /*002c*/ 	.word	0x00000000


	//----- nvinfo : EIATTR_FRAME_SIZE
	.align		4
.L_10:
        /*0030*/ 	.byte	0x04, 0x11
        /*0032*/ 	.short	(.L_12 - .L_11)
	.align		4
.L_11:
        /*0034*/ 	.word	index@($__internal_2_$__cuda_sm20_sqrt_rn_f32_slowpath)
        /*0038*/ 	.word	0x00000000


	//----- nvinfo : EIATTR_FRAME_SIZE
	.align		4
.L_12:
        /*003c*/ 	.byte	0x04, 0x11
        /*003e*/ 	.short	(.L_14 - .L_13)
	.align		4
.L_13:
        /*0040*/ 	.word	index@($__internal_1_$__cuda_sm20_div_rn_f64_full)
        /*0044*/ 	.word	0x00000000


	//----- nvinfo : EIATTR_FRAME_SIZE
	.align		4
.L_14:
        /*0048*/ 	.byte	0x04, 0x11
        /*004a*/ 	.short	(.L_16 - .L_15)
	.align		4
.L_15:
        /*004c*/ 	.word	index@(_Z15shootRaysKerneliiffffffffffffi)
        /*0050*/ 	.word	0x00000000


	//----- nvinfo : EIATTR_REGCOUNT
	.align		4
.L_16:
        /*0054*/ 	.byte	0x04, 0x2f
        /*0056*/ 	.short	(.L_18 - .L_17)
	.align		4
.L_17:
        /*0058*/ 	.word	index@(_Z14colorImgKernelPfS_S_ii)
        /*005c*/ 	.word	0x0000001a


	//----- nvinfo : EIATTR_FRAME_SIZE
	.align		4
.L_18:
        /*0060*/ 	.byte	0x04, 0x11
        /*0062*/ 	.short	(.L_20 - .L_19)
	.align		4
.L_19:
        /*0064*/ 	.word	index@($__internal_0_$__cuda_sm20_div_rn_f64_full)
        /*0068*/ 	.word	0x00000000


	//----- nvinfo : EIATTR_FRAME_SIZE
	.align		4
.L_20:
        /*006c*/ 	.byte	0x04, 0x11
        /*006e*/ 	.short	(.L_22 - .L_21)
	.align		4
.L_21:
        /*0070*/ 	.word	index@(_Z14colorImgKernelPfS_S_ii)
        /*0074*/ 	.word	0x00000000


	//----- nvinfo : EIATTR_REGCOUNT
	.align		4
.L_22:
        /*0078*/ 	.byte	0x04, 0x2f
        /*007a*/ 	.short	(.L_24 - .L_23)
	.align		4
.L_23:
        /*007c*/ 	.word	index@(_Z12matmulKernelPfS_S_i)
        /*0080*/ 	.word	0x0000001e


	//----- nvinfo : EIATTR_FRAME_SIZE
	.align		4
.L_24:
        /*0084*/ 	.byte	0x04, 0x11
        /*0086*/ 	.short	(.L_26 - .L_25)
	.align		4
.L_25:
        /*0088*/ 	.word	index@(_Z12matmulKernelPfS_S_i)
        /*008c*/ 	.word	0x00000000


	//----- nvinfo : EIATTR_MIN_STACK_SIZE
	.align		4
.L_26:
        /*0090*/ 	.byte	0x04, 0x12
        /*0092*/ 	.short	(.L_28 - .L_27)
	.align		4
.L_27:
        /*0094*/ 	.word	index@(_Z12matmulKernelPfS_S_i)
        /*0098*/ 	.word	0x00000000


	//----- nvinfo : EIATTR_MIN_STACK_SIZE
	.align		4
.L_28:
        /*009c*/ 	.byte	0x04, 0x12
        /*009e*/ 	.short	(.L_30 - .L_29)
	.align		4
.L_29:
        /*00a0*/ 	.word	index@(_Z14colorImgKernelPfS_S_ii)
        /*00a4*/ 	.word	0x00000000


	//----- nvinfo : EIATTR_MIN_STACK_SIZE
	.align		4
.L_30:
        /*00a8*/ 	.byte	0x04, 0x12
        /*00aa*/ 	.short	(.L_32 - .L_31)
	.align		4
.L_31:
        /*00ac*/ 	.word	index@(_Z15shootRaysKerneliiffffffffffffi)
        /*00b0*/ 	.word	0x00000000


	//----- nvinfo : EIATTR_MIN_STACK_SIZE
	.align		4
.L_32:
        /*00b4*/ 	.byte	0x04, 0x12
        /*00b6*/ 	.short	(.L_34 - .L_33)
	.align		4
.L_33:
        /*00b8*/ 	.word	index@(_Z13fillMatKernelPfiif)
        /*00bc*/ 	.word	0x00000000
.L_34:


//--------------------- .nv.compat                --------------------------
	.section	.nv.compat,"",@"SHT_CUDA_COMPAT_INFO"
	.align	4
        /*0000*/ 	.byte	0x02, 0x09, 0x00, 0x00, 0x02, 0x02, 0x01, 0x00, 0x02, 0x05, 0x05, 0x00, 0x03, 0x07, 0x01, 0x01
        /*0010*/ 	.byte	0x02, 0x03, 0x00, 0x00, 0x02, 0x06, 0x01, 0x00, 0x04, 0x0b, 0x08, 0x00, 0x01, 0x00, 0x00, 0x00
        /*0020*/ 	.byte	0x00, 0x00, 0x00, 0x00


//--------------------- .nv.info._Z12matmulKernelPfS_S_i --------------------------
	.section	.nv.info._Z12matmulKernelPfS_S_i,"",@"SHT_CUDA_INFO"
	.sectionflags	@""
	.align	4


	//----- nvinfo : EIATTR_CUDA_API_VERSION
	.align		4
        /*0000*/ 	.byte	0x04, 0x37
        /*0002*/ 	.short	(.L_36 - .L_35)
.L_35:
        /*0004*/ 	.word	0x00000082


	//----- nvinfo : EIATTR_KPARAM_INFO
	.align		4
.L_36:
        /*0008*/ 	.byte	0x04, 0x17
        /*000a*/ 	.short	(.L_38 - .L_37)
.L_37:
        /*000c*/ 	.word	0x00000000
        /*0010*/ 	.short	0x0003
        /*0012*/ 	.short	0x0018
        /*0014*/ 	.byte	0x00, 0xf0, 0x11, 0x00


	//----- nvinfo : EIATTR_KPARAM_INFO
	.align		4
.L_38:
        /*0018*/ 	.byte	0x04, 0x17
        /*001a*/ 	.short	(.L_40 - .L_39)
.L_39:
        /*001c*/ 	.word	0x00000000
        /*0020*/ 	.short	0x0002
        /*0022*/ 	.short	0x0010
        /*0024*/ 	.byte	0x00, 0xf5, 0x21, 0x00


	//----- nvinfo : EIATTR_KPARAM_INFO
	.align		4
.L_40:
        /*0028*/ 	.byte	0x04, 0x17
        /*002a*/ 	.short	(.L_42 - .L_41)
.L_41:
        /*002c*/ 	.word	0x00000000
        /*0030*/ 	.short	0x0001
        /*0032*/ 	.short	0x0008
        /*0034*/ 	.byte	0x00, 0xf5, 0x21, 0x00


	//----- nvinfo : EIATTR_KPARAM_INFO
	.align		4
.L_42:
        /*0038*/ 	.byte	0x04, 0x17
        /*003a*/ 	.short	(.L_44 - .L_43)
.L_43:
        /*003c*/ 	.word	0x00000000
        /*0040*/ 	.short	0x0000
        /*0042*/ 	.short	0x0000
        /*0044*/ 	.byte	0x00, 0xf5, 0x21, 0x00


	//----- nvinfo : EIATTR_SPARSE_MMA_MASK
	.align		4
.L_44:
        /*0048*/ 	.byte	0x03, 0x50
        /*004a*/ 	.short	0x0000


	//----- nvinfo : EIATTR_MAXREG_COUNT
	.align		4
        /*004c*/ 	.byte	0x03, 0x1b
        /*004e*/ 	.short	0x00ff


	//----- nvinfo : EIATTR_MERCURY_ISA_VERSION
	.align		4
        /*0050*/ 	.byte	0x03, 0x5f
        /*0052*/ 	.short	0x0101


	//----- nvinfo : EIATTR_VRC_CTA_INIT_COUNT
	.align		4
        /*0054*/ 	.byte	0x02, 0x4a
	.zero		1
	.zero		1


	//----- nvinfo : EIATTR_EXIT_INSTR_OFFSETS
	.align		4
        /*0058*/ 	.byte	0x04, 0x1c
        /*005a*/ 	.short	(.L_46 - .L_45)


	//   ....[0]....
.L_45:
        /*005c*/ 	.word	0x000000c0


	//   ....[1]....
        /*0060*/ 	.word	0x00000a90


	//----- nvinfo : EIATTR_CBANK_PARAM_SIZE
	.align		4
.L_46:
        /*0064*/ 	.byte	0x03, 0x19
        /*0066*/ 	.short	0x001c


	//----- nvinfo : EIATTR_PARAM_CBANK
	.align		4
        /*0068*/ 	.byte	0x04, 0x0a
        /*006a*/ 	.short	(.L_48 - .L_47)
	.align		4
.L_47:
        /*006c*/ 	.word	index@(.nv.constant0._Z12matmulKernelPfS_S_i)
        /*0070*/ 	.short	0x0380
        /*0072*/ 	.short	0x001c


	//----- nvinfo : EIATTR_SW_WAR
	.align		4
.L_48:
        /*0074*/ 	.byte	0x04, 0x36
        /*0076*/ 	.short	(.L_50 - .L_49)
.L_49:
        /*0078*/ 	.word	0x00000008
.L_50:


//--------------------- .nv.info._Z14colorImgKernelPfS_S_ii --------------------------
	.section	.nv.info._Z14colorImgKernelPfS_S_ii,"",@"SHT_CUDA_INFO"
	.sectionflags	@""
	.align	4


	//----- nvinfo : EIATTR_CUDA_API_VERSION
	.align		4
        /*0000*/ 	.byte	0x04, 0x37
        /*0002*/ 	.short	(.L_52 - .L_51)
.L_51:
        /*0004*/ 	.word	0x00000082


	//----- nvinfo : EIATTR_KPARAM_INFO
	.align		4
.L_52:
        /*0008*/ 	.byte	0x04, 0x17
        /*000a*/ 	.short	(.L_54 - .L_53)
.L_53:
        /*000c*/ 	.word	0x00000000
        /*0010*/ 	.short	0x0004
        /*0012*/ 	.short	0x001c
        /*0014*/ 	.byte	0x00, 0xf0, 0x11, 0x00


	//----- nvinfo : EIATTR_KPARAM_INFO
	.align		4
.L_54:
        /*0018*/ 	.byte	0x04, 0x17
        /*001a*/ 	.short	(.L_56 - .L_55)
.L_55:
        /*001c*/ 	.word	0x00000000
        /*0020*/ 	.short	0x0003
        /*0022*/ 	.short	0x0018
        /*0024*/ 	.byte	0x00, 0xf0, 0x11, 0x00


	//----- nvinfo : EIATTR_KPARAM_INFO
	.align		4
.L_56:
        /*0028*/ 	.byte	0x04, 0x17
        /*002a*/ 	.short	(.L_58 - .L_57)
.L_57:
        /*002c*/ 	.word	0x00000000
        /*0030*/ 	.short	0x0002
        /*0032*/ 	.short	0x0010
        /*0034*/ 	.byte	0x00, 0xf5, 0x21, 0x00


	//----- nvinfo : EIATTR_KPARAM_INFO
	.align		4
.L_58:
        /*0038*/ 	.byte	0x04, 0x17
        /*003a*/ 	.short	(.L_60 - .L_59)
.L_59:
        /*003c*/ 	.word	0x00000000
        /*0040*/ 	.short	0x0001
        /*0042*/ 	.short	0x0008
        /*0044*/ 	.byte	0x00, 0xf5, 0x21, 0x00


	//----- nvinfo : EIATTR_KPARAM_INFO
	.align		4
.L_60:
        /*0048*/ 	.byte	0x04, 0x17
        /*004a*/ 	.short	(.L_62 - .L_61)
.L_61:
        /*004c*/ 	.word	0x00000000
        /*0050*/ 	.short	0x0000
        /*0052*/ 	.short	0x0000
        /*0054*/ 	.byte	0x00, 0xf5, 0x21, 0x00


	//----- nvinfo : EIATTR_SPARSE_MMA_MASK
	.align		4
.L_62:
        /*0058*/ 	.byte	0x03, 0x50
        /*005a*/ 	.short	0x0000


	//----- nvinfo : EIATTR_MAXREG_COUNT
	.align		4
        /*005c*/ 	.byte	0x03, 0x1b
        /*005e*/ 	.short	0x00ff


	//----- nvinfo : EIATTR_MERCURY_ISA_VERSION
	.align		4
        /*0060*/ 	.byte	0x03, 0x5f
        /*0062*/ 	.short	0x0101


	//----- nvinfo : EIATTR_VRC_CTA_INIT_COUNT
	.align		4
        /*0064*/ 	.byte	0x02, 0x4a
	.zero		1
	.zero		1


	//----- nvinfo : EIATTR_EXIT_INSTR_OFFSETS
	.align		4
        /*0068*/ 	.byte	0x04, 0x1c
        /*006a*/ 	.short	(.L_64 - .L_63)


	//   ....[0]....
.L_63:
        /*006c*/ 	.word	0x000000c0


	//   ....[1]....
        /*0070*/ 	.word	0x00000570


	//----- nvinfo : EIATTR_CRS_STACK_SIZE
	.align		4
.L_64:
        /*0074*/ 	.byte	0x04, 0x1e
        /*0076*/ 	.short	(.L_66 - .L_65)
.L_65:
        /*0078*/ 	.word	0x00000000


	//----- nvinfo : EIATTR_CBANK_PARAM_SIZE
	.align		4
.L_66:
        /*007c*/ 	.byte	0x03, 0x19
        /*007e*/ 	.short	0x0020


	//----- nvinfo : EIATTR_PARAM_CBANK
	.align		4
        /*0080*/ 	.byte	0x04, 0x0a
        /*0082*/ 	.short	(.L_68 - .L_67)
	.align		4
.L_67:
        /*0084*/ 	.word	index@(.nv.constant0._Z14colorImgKernelPfS_S_ii)
        /*0088*/ 	.short	0x0380
        /*008a*/ 	.short	0x0020


	//----- nvinfo : EIATTR_SW_WAR
	.align		4
.L_68:
        /*008c*/ 	.byte	0x04, 0x36
        /*008e*/ 	.short	(.L_70 - .L_69)
.L_69:
        /*0090*/ 	.word	0x00000008
.L_70:


//--------------------- .nv.info._Z15shootRaysKerneliiffffffffffffi --------------------------
	.section	.nv.info._Z15shootRaysKerneliiffffffffffffi,"",@"SHT_CUDA_INFO"
	.sectionflags	@""
	.align	4


	//----- nvinfo : EIATTR_CUDA_API_VERSION
	.align		4
        /*0000*/ 	.byte	0x04, 0x37
        /*0002*/ 	.short	(.L_72 - .L_71)
.L_71:
        /*0004*/ 	.word	0x00000082


	//----- nvinfo : EIATTR_KPARAM_INFO
	.align		4
.L_72:
        /*0008*/ 	.byte	0x04, 0x17
        /*000a*/ 	.short	(.L_74 - .L_73)
.L_73:
        /*000c*/ 	.word	0x00000000
        /*0010*/ 	.short	0x000e
        /*0012*/ 	.short	0x0038
        /*0014*/ 	.byte	0x00, 0xf0, 0x11, 0x00


	//----- nvinfo : EIATTR_KPARAM_INFO
	.align		4
.L_74:
        /*0018*/ 	.byte	0x04, 0x17
        /*001a*/ 	.short	(.L_76 - .L_75)
.L_75:
        /*001c*/ 	.word	0x00000000
        /*0020*/ 	.short	0x000d
        /*0022*/ 	.short	0x0034
        /*0024*/ 	.byte	0x00, 0xf0, 0x11, 0x00


	//----- nvinfo : EIATTR_KPARAM_INFO
	.align		4
.L_76:
        /*0028*/ 	.byte	0x04, 0x17
        /*002a*/ 	.short	(.L_78 - .L_77)
.L_77:
        /*002c*/ 	.word	0x00000000
        /*0030*/ 	.short	0x000c
        /*0032*/ 	.short	0x0030
        /*0034*/ 	.byte	0x00, 0xf0, 0x11, 0x00


	//----- nvinfo : EIATTR_KPARAM_INFO
	.align		4
.L_78:
        /*0038*/ 	.byte	0x04, 0x17
        /*003a*/ 	.short	(.L_80 - .L_79)
.L_79:
        /*003c*/ 	.word	0x00000000
        /*0040*/ 	.short	0x000b
        /*0042*/ 	.short	0x002c
        /*0044*/ 	.byte	0x00, 0xf0, 0x11, 0x00


	//----- nvinfo : EIATTR_KPARAM_INFO
	.align		4
.L_80:
        /*0048*/ 	.byte	0x04, 0x17
        /*004a*/ 	.short	(.L_82 - .L_81)
.L_81:
        /*004c*/ 	.word	0x00000000
        /*0050*/ 	.short	0x000a
        /*0052*/ 	.short	0x0028
        /*0054*/ 	.byte	0x00, 0xf0, 0x11, 0x00


	//----- nvinfo : EIATTR_KPARAM_INFO
	.align		4
.L_82:
        /*0058*/ 	.byte	0x04, 0x17
        /*005a*/ 	.short	(.L_84 - .L_83)
.L_83:
        /*005c*/ 	.word	0x00000000
        /*0060*/ 	.short	0x0009
        /*0062*/ 	.short	0x0024
        /*0064*/ 	.byte	0x00, 0xf0, 0x11, 0x00


	//----- nvinfo : EIATTR_KPARAM_INFO
	.align		4
.L_84:
        /*0068*/ 	.byte	0x04, 0x17
        /*006a*/ 	.short	(.L_86 - .L_85)
.L_85:
        /*006c*/ 	.word	0x00000000
        /*0070*/ 	.short	0x0008
        /*0072*/ 	.short	0x0020
        /*0074*/ 	.byte	0x00, 0xf0, 0x11, 0x00


	//----- nvinfo : EIATTR_KPARAM_INFO
	.align		4
.L_86:
        /*0078*/ 	.byte	0x04, 0x17
        /*007a*/ 	.short	(.L_88 - .L_87)
.L_87:
        /*007c*/ 	.word	0x00000000
        /*0080*/ 	.short	0x0007
        /*0082*/ 	.short	0x001c
        /*0084*/ 	.byte	0x00, 0xf0, 0x11, 0x00


	//----- nvinfo : EIATTR_KPARAM_INFO
	.align		4
.L_88:
        /*0088*/ 	.byte	0x04, 0x17
        /*008a*/ 	.short	(.L_90 - .L_89)
.L_89:
        /*008c*/ 	.word	0x00000000
        /*0090*/ 	.short	0x0006
        /*0092*/ 	.short	0x0018
        /*0094*/ 	.byte	0x00, 0xf0, 0x11, 0x00


	//----- nvinfo : EIATTR_KPARAM_INFO
	.align		4
.L_90:
        /*0098*/ 	.byte	0x04, 0x17
        /*009a*/ 	.short	(.L_92 - .L_91)
.L_91:
        /*009c*/ 	.word	0x00000000
        /*00a0*/ 	.short	0x0005
        /*00a2*/ 	.short	0x0014
        /*00a4*/ 	.byte	0x00, 0xf0, 0x11, 0x00


	//----- nvinfo : EIATTR_KPARAM_INFO
	.align		4
.L_92:
        /*00a8*/ 	.byte	0x04, 0x17
        /*00aa*/ 	.short	(.L_94 - .L_93)
.L_93:
        /*00ac*/ 	.word	0x00000000
        /*00b0*/ 	.short	0x0004
        /*00b2*/ 	.short	0x0010
        /*00b4*/ 	.byte	0x00, 0xf0, 0x11, 0x00


	//----- nvinfo : EIATTR_KPARAM_INFO
	.align		4
.L_94:
        /*00b8*/ 	.byte	0x04, 0x17
        /*00ba*/ 	.short	(.L_96 - .L_95)
.L_95:
        /*00bc*/ 	.word	0x00000000
        /*00c0*/ 	.short	0x0003
        /*00c2*/ 	.short	0x000c
        /*00c4*/ 	.byte	0x00, 0xf0, 0x11, 0x00


	//----- nvinfo : EIATTR_KPARAM_INFO
	.align		4
.L_96:
        /*00c8*/ 	.byte	0x04, 0x17
        /*00ca*/ 	.short	(.L_98 - .L_97)
.L_97:
        /*00cc*/ 	.word	0x00000000
        /*00d0*/ 	.short	0x0002
        /*00d2*/ 	.short	0x0008
        /*00d4*/ 	.byte	0x00, 0xf0, 0x11, 0x00


	//----- nvinfo : EIATTR_KPARAM_INFO
	.align		4
.L_98:
        /*00d8*/ 	.byte	0x04, 0x17
        /*00da*/ 	.short	(.L_100 - .L_99)
.L_99:
        /*00dc*/ 	.word	0x00000000
        /*00e0*/ 	.short	0x0001
        /*00e2*/ 	.short	0x0004
        /*00e4*/ 	.byte	0x00, 0xf0, 0x11, 0x00


	//----- nvinfo : EIATTR_KPARAM_INFO
	.align		4
.L_100:
        /*00e8*/ 	.byte	0x04, 0x17
        /*00ea*/ 	.short	(.L_102 - .L_101)
.L_101:
        /*00ec*/ 	.word	0x00000000
        /*00f0*/ 	.short	0x0000
        /*00f2*/ 	.short	0x0000
        /*00f4*/ 	.byte	0x00, 0xf0, 0x11, 0x00


	//----- nvinfo : EIATTR_SPARSE_MMA_MASK
	.align		4
.L_102:
        /*00f8*/ 	.byte	0x03, 0x50
        /*00fa*/ 	.short	0x0000


	//----- nvinfo : EIATTR_MAXREG_COUNT
	.align		4
        /*00fc*/ 	.byte	0x03, 0x1b
        /*00fe*/ 	.short	0x00ff


	//----- nvinfo : EIATTR_MERCURY_ISA_VERSION
	.align		4
        /*0100*/ 	.byte	0x03, 0x5f
        /*0102*/ 	.short	0x0101


	//----- nvinfo : EIATTR_VRC_CTA_INIT_COUNT
	.align		4
        /*0104*/ 	.byte	0x02, 0x4a
	.zero		1
	.zero		1


	//----- nvinfo : EIATTR_EXIT_INSTR_OFFSETS
	.align		4
        /*0108*/ 	.byte	0x04, 0x1c
        /*010a*/ 	.short	(.L_104 - .L_103)


	//   ....[0]....
.L_103:
        /*010c*/ 	.word	0x00000030


	//   ....[1]....
        /*0110*/ 	.word	0x00000ff0


	//   ....[2]....
        /*0114*/ 	.word	0x00001bb0


	//----- nvinfo : EIATTR_CRS_STACK_SIZE
	.align		4
.L_104:
        /*0118*/ 	.byte	0x04, 0x1e
        /*011a*/ 	.short	(.L_106 - .L_105)
.L_105:
        /*011c*/ 	.word	0x00000000


	//----- nvinfo : EIATTR_CBANK_PARAM_SIZE
	.align		4
.L_106:
        /*0120*/ 	.byte	0x03, 0x19
        /*0122*/ 	.short	0x003c


	//----- nvinfo : EIATTR_PARAM_CBANK
	.align		4
        /*0124*/ 	.byte	0x04, 0x0a
        /*0126*/ 	.short	(.L_108 - .L_107)
	.align		4
.L_107:
        /*0128*/ 	.word	index@(.nv.constant0._Z15shootRaysKerneliiffffffffffffi)
        /*012c*/ 	.short	0x0380
        /*012e*/ 	.short	0x003c


	//----- nvinfo : EIATTR_SW_WAR
	.align		4
.L_108:
        /*0130*/ 	.byte	0x04, 0x36
        /*0132*/ 	.short	(.L_110 - .L_109)
.L_109:
        /*0134*/ 	.word	0x00000008
.L_110:


//--------------------- .nv.info._Z13fillMatKernelPfiif --------------------------
	.section	.nv.info._Z13fillMatKernelPfiif,"",@"SHT_CUDA_INFO"
	.sectionflags	@""
	.align	4


	//----- nvinfo : EIATTR_CUDA_API_VERSION
	.align		4
        /*0000*/ 	.byte	0x04, 0x37
        /*0002*/ 	.short	(.L_112 - .L_111)
.L_111:
        /*0004*/ 	.word	0x00000082


	//----- nvinfo : EIATTR_KPARAM_INFO
	.align		4
.L_112:
        /*0008*/ 	.byte	0x04, 0x17
        /*000a*/ 	.short	(.L_114 - .L_113)
.L_113:
        /*000c*/ 	.word	0x00000000
        /*0010*/ 	.short	0x0003
        /*0012*/ 	.short	0x0010
        /*0014*/ 	.byte	0x00, 0xf0, 0x11, 0x00


	//----- nvinfo : EIATTR_KPARAM_INFO
	.align		4
.L_114:
        /*0018*/ 	.byte	0x04, 0x17
        /*001a*/ 	.short	(.L_116 - .L_115)
.L_115:
        /*001c*/ 	.word	0x00000000
        /*0020*/ 	.short	0x0002
        /*0022*/ 	.short	0x000c
        /*0024*/ 	.byte	0x00, 0xf0, 0x11, 0x00


	//----- nvinfo : EIATTR_KPARAM_INFO
	.align		4
.L_116:
        /*0028*/ 	.byte	0x04, 0x17
        /*002a*/ 	.short	(.L_118 - .L_117)
.L_117:
        /*002c*/ 	.word	0x00000000
        /*0030*/ 	.short	0x0001
        /*0032*/ 	.short	0x0008
        /*0034*/ 	.byte	0x00, 0xf0, 0x11, 0x00


	//----- nvinfo : EIATTR_KPARAM_INFO
	.align		4
.L_118:
        /*0038*/ 	.byte	0x04, 0x17
        /*003a*/ 	.short	(.L_120 - .L_119)
.L_119:
        /*003c*/ 	.word	0x00000000
        /*0040*/ 	.short	0x0000
        /*0042*/ 	.short	0x0000
        /*0044*/ 	.byte	0x00, 0xf5, 0x21, 0x00


	//----- nvinfo : EIATTR_SPARSE_MMA_MASK
	.align		4
.L_120:
        /*0048*/ 	.byte	0x03, 0x50
        /*004a*/ 	.short	0x0000


	//----- nvinfo : EIATTR_MAXREG_COUNT
	.align		4
        /*004c*/ 	.byte	0x03, 0x1b
        /*004e*/ 	.short	0x00ff


	//----- nvinfo : EIATTR_MERCURY_ISA_VERSION
	.align		4
        /*0050*/ 	.byte	0x03, 0x5f
        /*0052*/ 	.short	0x0101


	//----- nvinfo : EIATTR_VRC_CTA_INIT_COUNT
	.align		4
        /*0054*/ 	.byte	0x02, 0x4a
	.zero		1
	.zero		1


	//----- nvinfo : EIATTR_EXIT_INSTR_OFFSETS
	.align		4
        /*0058*/ 	.byte	0x04, 0x1c
        /*005a*/ 	.short	(.L_122 - .L_121)


	//   ....[0]....
.L_121:
        /*005c*/ 	.word	0x000000c0


	//   ....[1]....
        /*0060*/ 	.word	0x00000130


	//----- nvinfo : EIATTR_CBANK_PARAM_SIZE
	.align		4
.L_122:
        /*0064*/ 	.byte	0x03, 0x19
        /*0066*/ 	.short	0x0014


	//----- nvinfo : EIATTR_PARAM_CBANK
	.align		4
        /*0068*/ 	.byte	0x04, 0x0a
        /*006a*/ 	.short	(.L_124 - .L_123)
	.align		4
.L_123:
        /*006c*/ 	.word	index@(.nv.constant0._Z13fillMatKernelPfiif)
        /*0070*/ 	.short	0x0380
        /*0072*/ 	.short	0x0014


	//----- nvinfo : EIATTR_SW_WAR
	.align		4
.L_124:
        /*0074*/ 	.byte	0x04, 0x36
        /*0076*/ 	.short	(.L_126 - .L_125)
.L_125:
        /*0078*/ 	.word	0x00000008
.L_126:


//--------------------- .nv.callgraph             --------------------------
	.section	.nv.callgraph,"",@"SHT_CUDA_CALLGRAPH"
	.align	4
	.sectionentsize	8
	.align		4
        /*0000*/ 	.word	0x00000000
	.align		4
        /*0004*/ 	.word	0xffffffff
	.align		4
        /*0008*/ 	.word	0x00000000
	.align		4
        /*000c*/ 	.word	0xfffffffe
	.align		4
        /*0010*/ 	.word	0x00000000
	.align		4
        /*0014*/ 	.word	0xfffffffd
	.align		4
        /*0018*/ 	.word	0x00000000
	.align		4
        /*001c*/ 	.word	0xfffffffc


//--------------------- .nv.constant4             --------------------------
	.section	.nv.constant4,"a",@progbits
	.align	8
	.align		8
.nv.constant4:
        /*0000*/ 	.dword	d_R
	.align		8
        /*0008*/ 	.dword	d_G
	.align		8
        /*0010*/ 	.dword	d_B


//--------------------- .text._Z12matmulKernelPfS_S_i --------------------------
	.section	.text._Z12matmulKernelPfS_S_i,"ax",@progbits
	.align	128
        .global         _Z12matmulKernelPfS_S_i
        .type           _Z12matmulKernelPfS_S_i,@function
        .size           _Z12matmulKernelPfS_S_i,(.L_x_88 - _Z12matmulKernelPfS_S_i)
        .other          _Z12matmulKernelPfS_S_i,@"STO_CUDA_ENTRY STV_DEFAULT"
_Z12matmulKernelPfS_S_i:
.text._Z12matmulKernelPfS_S_i:
[----:B------:R-:W-:Y:S01]  /*0000*/  LDC R1, c[0x0][0x37c] ;  /* 0x0000df00ff017b82 */ /* 0x000fe20000000800 */
[----:B------:R-:W0:Y:S07]  /*0010*/  S2R R0, SR_TID.Y ;  /* 0x0000000000007919 */ /* 0x000e2e0000002200 */
[----:B------:R-:W0:Y:S01]  /*0020*/  S2UR UR4, SR_CTAID.Y ;  /* 0x00000000000479c3 */ /* 0x000e220000002600 */
[----:B------:R-:W1:Y:S01]  /*0030*/  LDCU UR20, c[0x0][0x398] ;  /* 0x00007300ff1477ac */ /* 0x000e620008000800 */
[----:B------:R-:W2:Y:S06]  /*0040*/  S2R R3, SR_TID.X ;  /* 0x0000000000037919 */ /* 0x000eac0000002100 */
[----:B------:R-:W0:Y:S08]  /*0050*/  LDC R13, c[0x0][0x364] ;  /* 0x0000d900ff0d7b82 */ /* 0x000e300000000800 */
[----:B------:R-:W2:Y:S08]  /*0060*/  S2UR UR5, SR_CTAID.X ;  /* 0x00000000000579c3 */ /* 0x000eb00000002500 */
[----:B------:R-:W2:Y:S01]  /*0070*/  LDC R2, c[0x0][0x360] ;  /* 0x0000d800ff027b82 */ /* 0x000ea20000000800 */
[----:B0-----:R-:W-:-:S02]  /*0080*/  IMAD R13, R13, UR4, R0 ;  /* 0x000000040d0d7c24 */ /* 0x001fc4000f8e0200 */
[----:B--2---:R-:W-:-:S05]  /*0090*/  IMAD R0, R2, UR5, R3 ;  /* 0x0000000502007c24 */ /* 0x004fca000f8e0203 */
[----:B------:R-:W-:-:S04]  /*00a0*/  VIMNMX R2, PT, PT, R13, R0, !PT ;  /* 0x000000000d027248 */ /* 0x000fc80007fe0100 */
[----:B-1----:R-:W-:-:S13]  /*00b0*/  ISETP.GE.AND P0, PT, R2, UR20, PT ;  /* 0x0000001402007c0c */ /* 0x002fda000bf06270 */
[----:B------:R-:W-:Y:S05]  /*00c0*/  @P0 EXIT ;  /* 0x000000000000094d */ /* 0x000fea0003800000 */
[----:B------:R-:W-:Y:S01]  /*00d0*/  UISETP.GE.U32.AND UP0, UPT, UR20, 0x8, UPT ;  /* 0x000000081400788c */ /* 0x000fe2000bf06070 */
[----:B------:R-:W-:Y:S02]  /*00e0*/  HFMA2 R12, -RZ, RZ, 0, 0 ;  /* 0x00000000ff0c7431 */ /* 0x000fe400000001ff */
[----:B------:R-:W-:Y:S01]  /*00f0*/  IMAD R13, R13, UR20, RZ ;  /* 0x000000140d0d7c24 */ /* 0x000fe2000f8e02ff */
[----:B------:R-:W-:Y:S01]  /*0100*/  UMOV UR4, URZ ;  /* 0x000000ff00047c82 */ /* 0x000fe20008000000 */
[----:B------:R-:W0:Y:S04]  /*0110*/  LDCU.64 UR18, c[0x0][0x358] ;  /* 0x00006b00ff1277ac */ /* 0x000e280008000a00 */
[----:B------:R-:W-:Y:S05]  /*0120*/  BRA.U !UP0, `(.L_x_0) ;  /* 0x0000000508047547 */ /* 0x000fea000b800000 */
[----:B------:R-:W1:Y:S01]  /*0130*/  LDCU.128 UR24, c[0x0][0x380] ;  /* 0x00007000ff1877ac */ /* 0x000e620008000c00 */
[----:B------:R-:W-:Y:S02]  /*0140*/  MOV R12, RZ ;  /* 0x000000ff000c7202 */ /* 0x000fe40000000f00 */
[----:B------:R-:W-:Y:S01]  /*0150*/  MOV R14, R0 ;  /* 0x00000000000e7202 */ /* 0x000fe20000000f00 */
[----:B------:R-:W-:-:S04]  /*0160*/  ULOP3.LUT UR4, UR20, 0x7ffffff8, URZ, 0xc0, !UPT ;  /* 0x7ffffff814047892 */ /* 0x000fc8000f8ec0ff */
[----:B------:R-:W-:Y:S01]  /*0170*/  UIADD3 UR5, UPT, UPT, -UR4, URZ, URZ ;  /* 0x000000ff04057290 */ /* 0x000fe2000fffe1ff */
[----:B-1----:R-:W-:Y:S01]  /*0180*/  MOV R2, UR24 ;  /* 0x0000001800027c02 */ /* 0x002fe20008000f00 */
[----:B------:R-:W-:Y:S01]  /*0190*/  UIMAD.WIDE UR6, UR20, 0x8, UR26 ;  /* 0x00000008140678a5 */ /* 0x000fe2000f8e021a */
[----:B------:R-:W-:Y:S01]  /*01a0*/  MOV R3, UR25 ;  /* 0x0000001900037c02 */ /* 0x000fe20008000f00 */
[----:B------:R-:W-:Y:S02]  /*01b0*/  UIMAD.WIDE UR8, UR20, 0xc, UR26 ;  /* 0x0000000c140878a5 */ /* 0x000fe4000f8e021a */
[----:B------:R-:W-:Y:S01]  /*01c0*/  UIMAD.WIDE UR10, UR20, 0x10, UR26 ;  /* 0x00000010140a78a5 */ /* 0x000fe2000f8e021a */
[----:B------:R-:W-:Y:S01]  /*01d0*/  IMAD.WIDE.U32 R2, R13, 0x4, R2 ;  /* 0x000000040d027825 */ /* 0x000fe200078e0002 */
[----:B------:R-:W-:Y:S02]  /*01e0*/  UIMAD.WIDE UR12, UR20, 0x14, UR26 ;  /* 0x00000014140c78a5 */ /* 0x000fe4000f8e021a */
[----:B------:R-:W-:Y:S01]  /*01f0*/  UIMAD.WIDE UR14, UR20, 0x18, UR26 ;  /* 0x00000018140e78a5 */ /* 0x000fe2000f8e021a */
[----:B------:R-:W-:Y:S01]  /*0200*/  IADD3 R2, P0, PT, R2, 0x10, RZ ;  /* 0x0000001002027810 */ /* 0x000fe20007f1e0ff */
[----:B------:R-:W-:-:S03]  /*0210*/  UIMAD.WIDE UR16, UR20, 0x1c, UR26 ;  /* 0x0000001c141078a5 */ /* 0x000fc6000f8e021a */
[----:B------:R-:W-:-:S09]  /*0220*/  IADD3.X R3, PT, PT, RZ, R3, RZ, P0, !PT ;  /* 0x00000003ff037210 */ /* 0x000fd200007fe4ff */
.L_x_1:
[----:B------:R-:W-:Y:S01]  /*0230*/  UIMAD.WIDE UR22, UR20, 0x4, UR26 ;  /* 0x00000004141678a5 */ /* 0x000fe2000f8e021a */
[----:B------:R-:W-:Y:S02]  /*0240*/  IMAD.MOV.U32 R23, RZ, RZ, 0x4 ;  /* 0x00000004ff177424 */ /* 0x000fe400078e00ff */
[----:B------:R-:W-:Y:S01]  /*0250*/  HFMA2 R11, -RZ, RZ, 0, 2.384185791015625e-07 ;  /* 0x00000004ff0b7431 */ /* 0x000fe200000001ff */
[----:B------:R-:W-:Y:S01]  /*0260*/  MOV R25, 0x4 ;  /* 0x0000000400197802 */ /* 0x000fe20000000f00 */
[----:B0-----:R-:W2:Y:S01]  /*0270*/  LDG.E R21, desc[UR18][R2.64+-0x10] ;  /* 0xfffff01202157981 */ /* 0x001ea2000c1e1900 */
[C---:B------:R-:W-:Y:S01]  /*0280*/  IMAD.WIDE R22, R14.reuse, R23, UR26 ;  /* 0x0000001a0e167e25 */ /* 0x040fe2000f8e0217 */
[----:B------:R-:W-:Y:S02]  /*0290*/  MOV R8, UR22 ;  /* 0x0000001600087c02 */ /* 0x000fe40008000f00 */
[----:B------:R-:W-:Y:S01]  /*02a0*/  MOV R9, UR23 ;  /* 0x0000001700097c02 */ /* 0x000fe20008000f00 */
[----:B------:R-:W3:Y:S02]  /*02b0*/  LDG.E R19, desc[UR18][R2.64+-0xc] ;  /* 0xfffff41202137981 */ /* 0x000ee4000c1e1900 */
[----:B------:R-:W-:-:S02]  /*02c0*/  IMAD.WIDE R8, R14, 0x4, R8 ;  /* 0x000000040e087825 */ /* 0x000fc400078e0208 */
[----:B------:R-:W2:Y:S01]  /*02d0*/  LDG.E R22, desc[UR18][R22.64] ;  /* 0x0000001216167981 */ /* 0x000ea2000c1e1900 */
[----:B------:R-:W-:Y:S01]  /*02e0*/  MOV R5, 0x4 ;  /* 0x0000000400057802 */ /* 0x000fe20000000f00 */
[C---:B------:R-:W-:Y:S02]  /*02f0*/  IMAD.WIDE R24, R14.reuse, R25, UR6 ;  /* 0x000000060e187e25 */ /* 0x040fe4000f8e0219 */
[----:B------:R0:W3:Y:S02]  /*0300*/  LDG.E R20, desc[UR18][R8.64] ;  /* 0x0000001208147981 */ /* 0x0000e4000c1e1900 */
[----:B------:R-:W-:Y:S02]  /*0310*/  IMAD.WIDE R10, R14, R11, UR8 ;  /* 0x000000080e0a7e25 */ /* 0x000fe4000f8e020b */
[----:B------:R-:W4:Y:S04]  /*0320*/  LDG.E R18, desc[UR18][R24.64] ;  /* 0x0000001218127981 */ /* 0x000f28000c1e1900 */
[----:B------:R-:W4:Y:S01]  /*0330*/  LDG.E R17, desc[UR18][R2.64+-0x8] ;  /* 0xfffff81202117981 */ /* 0x000f22000c1e1900 */
[----:B0-----:R-:W-:-:S02]  /*0340*/  HFMA2 R9, -RZ, RZ, 0, 2.384185791015625e-07 ;  /* 0x00000004ff097431 */ /* 0x001fc400000001ff */
[----:B------:R-:W-:Y:S01]  /*0350*/  IMAD.MOV.U32 R7, RZ, RZ, 0x4 ;  /* 0x00000004ff077424 */ /* 0x000fe200078e00ff */
[----:B------:R0:W5:Y:S01]  /*0360*/  LDG.E R16, desc[UR18][R10.64] ;  /* 0x000000120a107981 */ /* 0x000162000c1e1900 */
[----:B------:R-:W-:-:S03]  /*0370*/  IMAD.WIDE R4, R14, R5, UR10 ;  /* 0x0000000a0e047e25 */ /* 0x000fc6000f8e0205 */
[----:B------:R-:W5:Y:S01]  /*0380*/  LDG.E R15, desc[UR18][R2.64+-0x4] ;  /* 0xfffffc12020f7981 */ /* 0x000f62000c1e1900 */
[C---:B------:R-:W-:Y:S01]  /*0390*/  IMAD.WIDE R6, R14.reuse, R7, UR12 ;  /* 0x0000000c0e067e25 */ /* 0x040fe2000f8e0207 */
[----:B------:R-:W-:Y:S02]  /*03a0*/  MOV R27, 0x4 ;  /* 0x00000004001b7802 */ /* 0x000fe40000000f00 */
[----:B------:R1:W5:Y:S01]  /*03b0*/  LDG.E R4, desc[UR18][R4.64] ;  /* 0x0000001204047981 */ /* 0x000362000c1e1900 */
[----:B------:R-:W-:-:S03]  /*03c0*/  IMAD.WIDE R8, R14, R9, UR14 ;  /* 0x0000000e0e087e25 */ /* 0x000fc6000f8e0209 */
[----:B------:R-:W5:Y:S01]  /*03d0*/  LDG.E R23, desc[UR18][R2.64] ;  /* 0x0000001202177981 */ /* 0x000f62000c1e1900 */
[----:B0-----:R-:W-:-:S03]  /*03e0*/  IMAD.WIDE R10, R14, R27, UR16 ;  /* 0x000000100e0a7e25 */ /* 0x001fc6000f8e021b */
[----:B------:R-:W5:Y:S04]  /*03f0*/  LDG.E R7, desc[UR18][R6.64] ;  /* 0x0000001206077981 */ /* 0x000f68000c1e1900 */
[----:B------:R-:W5:Y:S04]  /*0400*/  LDG.E R24, desc[UR18][R2.64+0x4] ;  /* 0x0000041202187981 */ /* 0x000f68000c1e1900 */
[----:B------:R-:W5:Y:S04]  /*0410*/  LDG.E R8, desc[UR18][R8.64] ;  /* 0x0000001208087981 */ /* 0x000f68000c1e1900 */
[----:B------:R-:W5:Y:S04]  /*0420*/  LDG.E R25, desc[UR18][R2.64+0x8] ;  /* 0x0000081202197981 */ /* 0x000f68000c1e1900 */
[----:B------:R-:W5:Y:S04]  /*0430*/  LDG.E R10, desc[UR18][R10.64] ;  /* 0x000000120a0a7981 */ /* 0x000f68000c1e1900 */
[----:B------:R0:W5:Y:S01]  /*0440*/  LDG.E R27, desc[UR18][R2.64+0xc] ;  /* 0x00000c12021b7981 */ /* 0x000162000c1e1900 */
[----:B------:R-:W-:-:S04]  /*0450*/  UIADD3 UR5, UPT, UPT, UR5, 0x8, URZ ;  /* 0x0000000805057890 */ /* 0x000fc8000fffe0ff */
[----:B------:R-:W-:Y:S01]  /*0460*/  UISETP.NE.AND UP0, UPT, UR5, URZ, UPT ;  /* 0x000000ff0500728c */ /* 0x000fe2000bf05270 */
[----:B-1----:R-:W-:Y:S02]  /*0470*/  MOV R5, UR20 ;  /* 0x0000001400057c02 */ /* 0x002fe40008000f00 */
[----:B0-----:R-:W-:Y:S02]  /*0480*/  IADD3 R2, P0, PT, R2, 0x20, RZ ;  /* 0x0000002002027810 */ /* 0x001fe40007f1e0ff */
[----:B------:R-:W-:Y:S02]  /*0490*/  LEA R14, R5, R14, 0x3 ;  /* 0x0000000e050e7211 */ /* 0x000fe400078e18ff */
[----:B------:R-:W-:Y:S01]  /*04a0*/  IADD3.X R3, PT, PT, RZ, R3, RZ, P0, !PT ;  /* 0x00000003ff037210 */ /* 0x000fe200007fe4ff */
[----:B--2---:R-:W-:-:S04]  /*04b0*/  FFMA R22, R21, R22, R12 ;  /* 0x0000001615167223 */ /* 0x004fc8000000000c */
[----:B---3--:R-:W-:-:S04]  /*04c0*/  FFMA R20, R19, R20, R22 ;  /* 0x0000001413147223 */ /* 0x008fc80000000016 */
[----:B----4-:R-:W-:-:S04]  /*04d0*/  FFMA R18, R17, R18, R20 ;  /* 0x0000001211127223 */ /* 0x010fc80000000014 */
[----:B-----5:R-:W-:-:S04]  /*04e0*/  FFMA R16, R15, R16, R18 ;  /* 0x000000100f107223 */ /* 0x020fc80000000012 */
[----:B------:R-:W-:-:S04]  /*04f0*/  FFMA R23, R23, R4, R16 ;  /* 0x0000000417177223 */ /* 0x000fc80000000010 */
[----:B------:R-:W-:-:S04]  /*0500*/  FFMA R24, R24, R7, R23 ;  /* 0x0000000718187223 */ /* 0x000fc80000000017 */
[----:B------:R-:W-:-:S04]  /*0510*/  FFMA R8, R25, R8, R24 ;  /* 0x0000000819087223 */ /* 0x000fc80000000018 */
[----:B------:R-:W-:Y:S01]  /*0520*/  FFMA R12, R27, R10, R8 ;  /* 0x0000000a1b0c7223 */ /* 0x000fe20000000008 */
[----:B------:R-:W-:Y:S06]  /*0530*/  BRA.U UP0, `(.L_x_1) ;  /* 0xfffffffd003c7547 */ /* 0x000fec000b83ffff */
.L_x_0:
[----:B------:R-:W-:-:S04]  /*0540*/  ULOP3.LUT UR6, UR20, 0x7, URZ, 0xc0, !UPT ;  /* 0x0000000714067892 */ /* 0x000fc8000f8ec0ff */
[----:B------:R-:W-:-:S09]  /*0550*/  UISETP.NE.AND UP0, UPT, UR6, URZ, UPT ;  /* 0x000000ff0600728c */ /* 0x000fd2000bf05270 */
[----:B------:R-:W-:Y:S05]  /*0560*/  BRA.U !UP0, `(.L_x_2) ;  /* 0x0000000508387547 */ /* 0x000fea000b800000 */
[----:B------:R-:W-:Y:S02]  /*0570*/  UISETP.GE.U32.AND UP0, UPT, UR6, 0x4, UPT ;  /* 0x000000040600788c */ /* 0x000fe4000bf06070 */
[----:B------:R-:W-:-:S04]  /*0580*/  ULOP3.LUT UR5, UR20, 0x3, URZ, 0xc0, !UPT ;  /* 0x0000000314057892 */ /* 0x000fc8000f8ec0ff */
[----:B------:R-:W-:-:S03]  /*0590*/  UISETP.NE.AND UP1, UPT, UR5, URZ, UPT ;  /* 0x000000ff0500728c */ /* 0x000fc6000bf25270 */
[----:B------:R-:W-:Y:S08]  /*05a0*/  BRA.U !UP0, `(.L_x_3) ;  /* 0x00000001087c7547 */ /* 0x000ff0000b800000 */
[----:B------:R-:W1:Y:S01]  /*05b0*/  LDC.64 R6, c[0x0][0x388] ;  /* 0x0000e200ff067b82 */ /* 0x000e620000000a00 */
[----:B------:R-:W2:Y:S01]  /*05c0*/  LDCU.64 UR6, c[0x0][0x380] ;  /* 0x00007000ff0677ac */ /* 0x000ea20008000a00 */
[----:B------:R-:W-:Y:S01]  /*05d0*/  IMAD.U32 R9, RZ, RZ, UR4 ;  /* 0x00000004ff097e24 */ /* 0x000fe2000f8e00ff */
[C---:B------:R-:W-:Y:S02]  /*05e0*/  IADD3 R3, PT, PT, R13.reuse, UR4, RZ ;  /* 0x000000040d037c10 */ /* 0x040fe4000fffe0ff */
[----:B------:R-:W-:Y:S01]  /*05f0*/  IADD3 R10, P0, PT, R13, UR4, RZ ;  /* 0x000000040d0a7c10 */ /* 0x000fe2000ff1e0ff */
[----:B------:R-:W-:Y:S01]  /*0600*/  IMAD R9, R9, UR20, R0 ;  /* 0x0000001409097c24 */ /* 0x000fe2000f8e0200 */
[----:B------:R-:W-:Y:S01]  /*0610*/  MOV R11, UR20 ;  /* 0x00000014000b7c02 */ /* 0x000fe20008000f00 */
[----:B------:R-:W3:Y:S01]  /*0620*/  LDC.64 R4, c[0x0][0x380] ;  /* 0x0000e000ff047b82 */ /* 0x000ee20000000a00 */
[----:B------:R-:W-:Y:S01]  /*0630*/  MOV R15, UR20 ;  /* 0x00000014000f7c02 */ /* 0x000fe20008000f00 */
[----:B-1----:R-:W-:Y:S01]  /*0640*/  IMAD.WIDE R6, R9, 0x4, R6 ;  /* 0x0000000409067825 */ /* 0x002fe200078e0206 */
[----:B------:R-:W-:-:S05]  /*0650*/  MOV R9, UR20 ;  /* 0x0000001400097c02 */ /* 0x000fca0008000f00 */
[----:B------:R-:W-:Y:S02]  /*0660*/  IMAD.WIDE R8, R9, 0x4, R6 ;  /* 0x0000000409087825 */ /* 0x000fe400078e0206 */
[----:B0-----:R-:W4:Y:S02]  /*0670*/  LDG.E R6, desc[UR18][R6.64] ;  /* 0x0000001206067981 */ /* 0x001f24000c1e1900 */
[----:B---3--:R-:W-:Y:S01]  /*0680*/  IMAD.WIDE.U32 R4, R3, 0x4, R4 ;  /* 0x0000000403047825 */ /* 0x008fe200078e0004 */
[----:B------:R-:W-:Y:S01]  /*0690*/  IADD3.X R3, PT, PT, RZ, RZ, RZ, P0, !PT ;  /* 0x000000ffff037210 */ /* 0x000fe200007fe4ff */
[----:B------:R-:W3:Y:S01]  /*06a0*/  LDG.E R17, desc[UR18][R8.64] ;  /* 0x0000001208117981 */ /* 0x000ee2000c1e1900 */
[----:B--2---:R-:W-:-:S03]  /*06b0*/  LEA R2, P0, R10, UR6, 0x2 ;  /* 0x000000060a027c11 */ /* 0x004fc6000f8010ff */
[----:B------:R-:W4:Y:S01]  /*06c0*/  LDG.E R5, desc[UR18][R4.64] ;  /* 0x0000001204057981 */ /* 0x000f22000c1e1900 */
[----:B------:R-:W-:Y:S01]  /*06d0*/  LEA.HI.X R3, R10, UR7, R3, 0x2, P0 ;  /* 0x000000070a037c11 */ /* 0x000fe200080f1403 */
[----:B------:R-:W-:-:S04]  /*06e0*/  IMAD.WIDE R10, R11, 0x4, R8 ;  /* 0x000000040b0a7825 */ /* 0x000fc800078e0208 */
[----:B------:R-:W3:Y:S01]  /*06f0*/  LDG.E R16, desc[UR18][R2.64+0x4] ;  /* 0x0000041202107981 */ /* 0x000ee2000c1e1900 */
[----:B------:R-:W-:-:S03]  /*0700*/  IMAD.WIDE R14, R15, 0x4, R10 ;  /* 0x000000040f0e7825 */ /* 0x000fc600078e020a */
[----:B------:R-:W2:Y:S04]  /*0710*/  LDG.E R19, desc[UR18][R10.64] ;  /* 0x000000120a137981 */ /* 0x000ea8000c1e1900 */
[----:B------:R-:W2:Y:S04]  /*0720*/  LDG.E R18, desc[UR18][R2.64+0x8] ;  /* 0x0000081202127981 */ /* 0x000ea8000c1e1900 */
[----:B------:R-:W5:Y:S04]  /*0730*/  LDG.E R20, desc[UR18][R2.64+0xc] ;  /* 0x00000c1202147981 */ /* 0x000f68000c1e1900 */
[----:B------:R-:W5:Y:S01]  /*0740*/  LDG.E R14, desc[UR18][R14.64] ;  /* 0x000000120e0e7981 */ /* 0x000f62000c1e1900 */
[----:B------:R-:W-:Y:S01]  /*0750*/  UIADD3 UR4, UPT, UPT, UR4, 0x4, URZ ;  /* 0x0000000404047890 */ /* 0x000fe2000fffe0ff */
[----:B----4-:R-:W-:-:S04]  /*0760*/  FFMA R5, R5, R6, R12 ;  /* 0x0000000605057223 */ /* 0x010fc8000000000c */
[----:B---3--:R-:W-:-:S04]  /*0770*/  FFMA R5, R16, R17, R5 ;  /* 0x0000001110057223 */ /* 0x008fc80000000005 */
[----:B--2---:R-:W-:-:S04]  /*0780*/  FFMA R5, R18, R19, R5 ;  /* 0x0000001312057223 */ /* 0x004fc80000000005 */
[----:B-----5:R-:W-:-:S07]  /*0790*/  FFMA R12, R20, R14, R5 ;  /* 0x0000000e140c7223 */ /* 0x020fce0000000005 */
.L_x_3:
[----:B------:R-:W-:Y:S05]  /*07a0*/  BRA.U !UP1, `(.L_x_2) ;  /* 0x0000000109a87547 */ /* 0x000fea000b800000 */
[----:B------:R-:W-:Y:S01]  /*07b0*/  UISETP.NE.AND UP0, UPT, UR5, 0x1, UPT ;  /* 0x000000010500788c */ /* 0x000fe2000bf05270 */
[----:B------:R-:W-:Y:S01]  /*07c0*/  MOV R7, UR4 ;  /* 0x0000000400077c02 */ /* 0x000fe20008000f00 */
[----:B------:R-:W-:Y:S02]  /*07d0*/  ULOP3.LUT UR5, UR20, 0x1, URZ, 0xc0, !UPT ;  /* 0x0000000114057892 */ /* 0x000fe4000f8ec0ff */
[----:B------:R-:W-:Y:S02]  /*07e0*/  MOV R15, UR20 ;  /* 0x00000014000f7c02 */ /* 0x000fe40008000f00 */
[----:B------:R-:W-:Y:S01]  /*07f0*/  UISETP.NE.U32.AND UP1, UPT, UR5, 0x1, UPT ;  /* 0x000000010500788c */ /* 0x000fe2000bf25070 */
[----:B------:R-:W-:-:S04]  /*0800*/  PLOP3.LUT P1, PT, PT, PT, UP0, 0x80, 0x8 ;  /* 0x000000000008781c */ /* 0x000fc80003f2f008 */
[----:B------:R-:W1:Y:S01]  /*0810*/  @UP0 LDCU.128 UR8, c[0x0][0x380] ;  /* 0x00007000ff0807ac */ /* 0x000e620008000c00 */
[----:B------:R-:W-:Y:S01]  /*0820*/  PLOP3.LUT P0, PT, PT, PT, UP1, 0x80, 0x8 ;  /* 0x000000000008781c */ /* 0x000fe20003f0f018 */
[----:B------:R-:W2:Y:S04]  /*0830*/  @UP0 LDCU.64 UR6, c[0x0][0x380] ;  /* 0x00007000ff0607ac */ /* 0x000ea80008000a00 */
[----:B------:R-:W3:Y:S03]  /*0840*/  @!UP1 LDCU.128 UR12, c[0x0][0x380] ;  /* 0x00007000ff0c97ac */ /* 0x000ee60008000c00 */
[C---:B------:R-:W-:Y:S02]  /*0850*/  @P1 IADD3 R3, PT, PT, R13.reuse, UR4, RZ ;  /* 0x000000040d031c10 */ /* 0x040fe4000fffe0ff */
[----:B------:R-:W-:Y:S01]  /*0860*/  @P1 IADD3 R6, P2, PT, R13, UR4, RZ ;  /* 0x000000040d061c10 */ /* 0x000fe2000ff5e0ff */
[----:B------:R-:W-:Y:S01]  /*0870*/  @UP0 UIADD3 UR4, UPT, UPT, UR4, 0x2, URZ ;  /* 0x0000000204040890 */ /* 0x000fe2000fffe0ff */
[----:B-1----:R-:W-:Y:S01]  /*0880*/  MOV R11, UR9 ;  /* 0x00000009000b7c02 */ /* 0x002fe20008000f00 */
[----:B------:R-:W-:Y:S01]  /*0890*/  IMAD.U32 R10, RZ, RZ, UR8 ;  /* 0x00000008ff0a7e24 */ /* 0x000fe2000f8e00ff */
[----:B------:R-:W-:-:S02]  /*08a0*/  MOV R4, UR10 ;  /* 0x0000000a00047c02 */ /* 0x000fc40008000f00 */
[----:B------:R-:W-:Y:S01]  /*08b0*/  MOV R5, UR11 ;  /* 0x0000000b00057c02 */ /* 0x000fe20008000f00 */
[----:B------:R-:W-:-:S04]  /*08c0*/  @P1 IMAD.WIDE.U32 R10, R3, 0x4, R10 ;  /* 0x00000004030a1825 */ /* 0x000fc800078e000a */
[----:B------:R-:W-:Y:S01]  /*08d0*/  @P1 IMAD R3, R7, UR20, R0 ;  /* 0x0000001407031c24 */ /* 0x000fe2000f8e0200 */
[----:B------:R-:W-:Y:S01]  /*08e0*/  @P1 IADD3.X R7, PT, PT, RZ, RZ, RZ, P2, !PT ;  /* 0x000000ffff071210 */ /* 0x000fe200017fe4ff */
[----:B------:R-:W-:Y:S01]  /*08f0*/  IMAD.U32 R19, RZ, RZ, UR4 ;  /* 0x00000004ff137e24 */ /* 0x000fe2000f8e00ff */
[C---:B--2---:R-:W-:Y:S01]  /*0900*/  @P1 LEA R2, P2, R6.reuse, UR6, 0x2 ;  /* 0x0000000606021c11 */ /* 0x044fe2000f8410ff */
[----:B------:R-:W-:Y:S01]  /*0910*/  @P1 IMAD.WIDE R4, R3, 0x4, R4 ;  /* 0x0000000403041825 */ /* 0x000fe200078e0204 */
[----:B------:R-:W-:Y:S01]  /*0920*/  @!P0 IADD3 R17, PT, PT, R13, UR4, RZ ;  /* 0x000000040d118c10 */ /* 0x000fe2000fffe0ff */
[----:B0-----:R-:W2:Y:S01]  /*0930*/  @P1 LDG.E R11, desc[UR18][R10.64] ;  /* 0x000000120a0b1981 */ /* 0x001ea2000c1e1900 */
[----:B------:R-:W-:Y:S01]  /*0940*/  @P1 LEA.HI.X R3, R6, UR7, R7, 0x2, P2 ;  /* 0x0000000706031c11 */ /* 0x000fe200090f1407 */
[----:B------:R-:W-:Y:S01]  /*0950*/  @!P0 IMAD R19, R19, UR20, R0 ;  /* 0x0000001413138c24 */ /* 0x000fe2000f8e0200 */
[----:B---3--:R-:W-:Y:S01]  /*0960*/  MOV R6, UR12 ;  /* 0x0000000c00067c02 */ /* 0x008fe20008000f00 */
[----:B------:R-:W-:Y:S01]  /*0970*/  @P1 IMAD.WIDE R14, R15, 0x4, R4 ;  /* 0x000000040f0e1825 */ /* 0x000fe200078e0204 */
[----:B------:R-:W-:Y:S01]  /*0980*/  MOV R7, UR13 ;  /* 0x0000000d00077c02 */ /* 0x000fe20008000f00 */
[----:B------:R-:W2:Y:S01]  /*0990*/  @P1 LDG.E R4, desc[UR18][R4.64] ;  /* 0x0000001204041981 */ /* 0x000ea2000c1e1900 */
[----:B------:R-:W-:-:S02]  /*09a0*/  MOV R8, UR14 ;  /* 0x0000000e00087c02 */ /* 0x000fc40008000f00 */
[----:B------:R-:W-:Y:S01]  /*09b0*/  MOV R9, UR15 ;  /* 0x0000000f00097c02 */ /* 0x000fe20008000f00 */
[----:B------:R-:W-:Y:S01]  /*09c0*/  @!P0 IMAD.WIDE.U32 R6, R17, 0x4, R6 ;  /* 0x0000000411068825 */ /* 0x000fe200078e0006 */
[----:B------:R-:W3:Y:S03]  /*09d0*/  @P1 LDG.E R14, desc[UR18][R14.64] ;  /* 0x000000120e0e1981 */ /* 0x000ee6000c1e1900 */
[----:B------:R-:W-:Y:S01]  /*09e0*/  @!P0 IMAD.WIDE R8, R19, 0x4, R8 ;  /* 0x0000000413088825 */ /* 0x000fe200078e0208 */
[----:B------:R-:W3:Y:S04]  /*09f0*/  @P1 LDG.E R2, desc[UR18][R2.64+0x4] ;  /* 0x0000041202021981 */ /* 0x000ee8000c1e1900 */
[----:B------:R-:W4:Y:S04]  /*0a00*/  @!P0 LDG.E R7, desc[UR18][R6.64] ;  /* 0x0000001206078981 */ /* 0x000f28000c1e1900 */
[----:B------:R-:W4:Y:S01]  /*0a10*/  @!P0 LDG.E R8, desc[UR18][R8.64] ;  /* 0x0000001208088981 */ /* 0x000f22000c1e1900 */
[----:B--2---:R-:W-:-:S04]  /*0a20*/  @P1 FFMA R11, R11, R4, R12 ;  /* 0x000000040b0b1223 */ /* 0x004fc8000000000c */
[----:B---3--:R-:W-:-:S04]  /*0a30*/  @P1 FFMA R12, R2, R14, R11 ;  /* 0x0000000e020c1223 */ /* 0x008fc8000000000b */
[----:B----4-:R-:W-:-:S07]  /*0a40*/  @!P0 FFMA R12, R7, R8, R12 ;  /* 0x00000008070c8223 */ /* 0x010fce000000000c */
.L_x_2:
[----:B------:R-:W1:Y:S01]  /*0a50*/  LDC.64 R2, c[0x0][0x390] ;  /* 0x0000e400ff027b82 */ /* 0x000e620000000a00 */
[----:B------:R-:W-:-:S05]  /*0a60*/  IADD3 R13, PT, PT, R0, R13, RZ ;  /* 0x0000000d000d7210 */ /* 0x000fca0007ffe0ff */
[----:B-1----:R-:W-:-:S05]  /*0a70*/  IMAD.WIDE R2, R13, 0x4, R2 ;  /* 0x000000040d027825 */ /* 0x002fca00078e0202 */
[----:B0-----:R-:W-:Y:S01]  /*0a80*/  STG.E desc[UR18][R2.64], R12 ;  /* 0x0000000c02007986 */ /* 0x001fe2000c101912 */
[----:B------:R-:W-:Y:S05]  /*0a90*/  EXIT ;  /* 0x000000000000794d */ /* 0x000fea0003800000 */
.L_x_4:
[----:B------:R-:W-:-:S00]  /*0aa0*/  BRA `(.L_x_4) ;  /* 0xfffffffc00fc7947 */ /* 0x000fc0000383ffff */
[----:B------:R-:W-:-:S00]  /*0ab0*/  NOP ;  /* 0x0000000000007918 */ /* 0x000fc00000000000 */
        /* <DEDUP_REMOVED lines=12> */
.L_x_88:


//--------------------- .text._Z14colorImgKernelPfS_S_ii --------------------------
	.section	.text._Z14colorImgKernelPfS_S_ii,"ax",@progbits
	.align	128
        .global         _Z14colorImgKernelPfS_S_ii
        .type           _Z14colorImgKernelPfS_S_ii,@function
        .size           _Z14colorImgKernelPfS_S_ii,(.L_x_84 - _Z14colorImgKernelPfS_S_ii)
        .other          _Z14colorImgKernelPfS_S_ii,@"STO_CUDA_ENTRY STV_DEFAULT"
_Z14colorImgKernelPfS_S_ii:
.text._Z14colorImgKernelPfS_S_ii:
[----:B------:R-:W-:Y:S01]  /*0000*/  LDC R1, c[0x0][0x37c] ;  /* 0x0000df00ff017b82 */ /* 0x000fe20000000800 */
[----:B------:R-:W0:Y:S07]  /*0010*/  S2R R3, SR_TID.Y ;  /* 0x0000000000037919 */ /* 0x000e2e0000002200 */
[----:B------:R-:W0:Y:S01]  /*0020*/  S2UR UR6, SR_CTAID.Y ;  /* 0x00000000000679c3 */ /* 0x000e220000002600 */
[----:B------:R-:W1:Y:S01]  /*0030*/  LDCU.64 UR4, c[0x0][0x398] ;  /* 0x00007300ff0477ac */ /* 0x000e620008000a00 */
[----:B------:R-:W2:Y:S06]  /*0040*/  S2R R2, SR_TID.X ;  /* 0x0000000000027919 */ /* 0x000eac0000002100 */
[----:B------:R-:W0:Y:S08]  /*0050*/  LDC R0, c[0x0][0x364] ;  /* 0x0000d900ff007b82 */ /* 0x000e300000000800 */
[----:B------:R-:W2:Y:S08]  /*0060*/  S2UR UR7, SR_CTAID.X ;  /* 0x00000000000779c3 */ /* 0x000eb00000002500 */
[----:B------:R-:W2:Y:S01]  /*0070*/  LDC R5, c[0x0][0x360] ;  /* 0x0000d800ff057b82 */ /* 0x000ea20000000800 */
[----:B0-----:R-:W-:-:S05]  /*0080*/  IMAD R0, R0, UR6, R3 ;  /* 0x0000000600007c24 */ /* 0x001fca000f8e0203 */
[----:B-1----:R-:W-:Y:S01]  /*0090*/  ISETP.GE.AND P0, PT, R0, UR5, PT ;  /* 0x0000000500007c0c */ /* 0x002fe2000bf06270 */
[----:B--2---:R-:W-:-:S05]  /*00a0*/  IMAD R5, R5, UR7, R2 ;  /* 0x0000000705057c24 */ /* 0x004fca000f8e0202 */
[----:B------:R-:W-:-:S13]  /*00b0*/  ISETP.GE.OR P0, PT, R5, UR4, P0 ;  /* 0x0000000405007c0c */ /* 0x000fda0008706670 */
[----:B------:R-:W-:Y:S05]  /*00c0*/  @P0 EXIT ;  /* 0x000000000000094d */ /* 0x000fea0003800000 */
[----:B------:R-:W-:Y:S01]  /*00d0*/  UIADD3 UR4, UPT, UPT, UR4, -0x1, URZ ;  /* 0xffffffff04047890 */ /* 0x000fe2000fffe0ff */
[----:B------:R-:W-:Y:S01]  /*00e0*/  IMAD.MOV.U32 R8, RZ, RZ, 0x1 ;  /* 0x00000001ff087424 */ /* 0x000fe200078e00ff */
[----:B------:R-:W-:Y:S01]  /*00f0*/  I2FP.F32.U32 R4, R0 ;  /* 0x0000000000047245 */ /* 0x000fe20000201000 */
[----:B------:R-:W0:Y:S01]  /*0100*/  LDCU.64 UR6, c[0x0][0x358] ;  /* 0x00006b00ff0677ac */ /* 0x000e220008000a00 */
[----:B------:R-:W-:Y:S02]  /*0110*/  BSSY.RECONVERGENT B0, `(.L_x_5) ;  /* 0x000001a000007945 */ /* 0x000fe40003800200 */
[----:B------:R-:W-:-:S06]  /*0120*/  I2FP.F32.S32 R6, UR4 ;  /* 0x0000000400067c45 */ /* 0x000fcc0008201400 */
[----:B------:R-:W1:Y:S08]  /*0130*/  F2F.F64.F32 R6, R6 ;  /* 0x0000000600067310 */ /* 0x000e700000201800 */
[----:B-1----:R-:W1:Y:S02]  /*0140*/  MUFU.RCP64H R9, R7 ;  /* 0x0000000700097308 */ /* 0x002e640000001800 */
[----:B-1----:R-:W-:-:S08]  /*0150*/  DFMA R2, -R6, R8, 1 ;  /* 0x3ff000000602742b */ /* 0x002fd00000000108 */
[----:B------:R-:W-:Y:S02]  /*0160*/  DFMA R10, R2, R2, R2 ;  /* 0x00000002020a722b */ /* 0x000fe40000000002 */
[----:B------:R-:W1:Y:S06]  /*0170*/  F2F.F64.F32 R2, R4 ;  /* 0x0000000400027310 */ /* 0x000e6c0000201800 */
[----:B------:R-:W-:-:S08]  /*0180*/  DFMA R10, R8, R10, R8 ;  /* 0x0000000a080a722b */ /* 0x000fd00000000008 */
[----:B------:R-:W-:Y:S02]  /*0190*/  DFMA R12, -R6, R10, 1 ;  /* 0x3ff00000060c742b */ /* 0x000fe4000000010a */
[----:B-1----:R-:W-:-:S06]  /*01a0*/  DMUL R8, R2, 255 ;  /* 0x406fe00002087828 */ /* 0x002fcc0000000000 */
[----:B------:R-:W-:-:S04]  /*01b0*/  DFMA R12, R10, R12, R10 ;  /* 0x0000000c0a0c722b */ /* 0x000fc8000000000a */
[----:B------:R-:W-:-:S04]  /*01c0*/  FSETP.GEU.AND P1, PT, |R9|, 6.5827683646048100446e-37, PT ;  /* 0x036000000900780b */ /* 0x000fc80003f2e200 */
[----:B------:R-:W-:-:S08]  /*01d0*/  DMUL R2, R8, R12 ;  /* 0x0000000c08027228 */ /* 0x000fd00000000000 */
[----:B------:R-:W-:-:S08]  /*01e0*/  DFMA R10, -R6, R2, R8 ;  /* 0x00000002060a722b */ /* 0x000fd00000000108 */
[----:B------:R-:W-:-:S10]  /*01f0*/  DFMA R2, R12, R10, R2 ;  /* 0x0000000a0c02722b */ /* 0x000fd40000000002 */
[----:B------:R-:W-:-:S05]  /*0200*/  FFMA R10, RZ, R7, R3 ;  /* 0x00000007ff0a7223 */ /* 0x000fca0000000003 */
[----:B------:R-:W-:-:S13]  /*0210*/  FSETP.GT.AND P0, PT, |R10|, 1.469367938527859385e-39, PT ;  /* 0x001000000a00780b */ /* 0x000fda0003f04200 */
[----:B0-----:R-:W-:Y:S05]  /*0220*/  @P0 BRA P1, `(.L_x_6) ;  /* 0x0000000000200947 */ /* 0x001fea0000800000 */
[----:B------:R-:W-:Y:S01]  /*0230*/  IMAD.MOV.U32 R10, RZ, RZ, R8 ;  /* 0x000000ffff0a7224 */ /* 0x000fe200078e0008 */
[----:B------:R-:W-:Y:S01]  /*0240*/  MOV R4, 0x290 ;  /* 0x0000029000047802 */ /* 0x000fe20000000f00 */
[----:B------:R-:W-:Y:S02]  /*0250*/  IMAD.MOV.U32 R11, RZ, RZ, R9 ;  /* 0x000000ffff0b7224 */ /* 0x000fe400078e0009 */
[----:B------:R-:W-:Y:S02]  /*0260*/  IMAD.MOV.U32 R8, RZ, RZ, R6 ;  /* 0x000000ffff087224 */ /* 0x000fe400078e0006 */
[----:B------:R-:W-:-:S07]  /*0270*/  IMAD.MOV.U32 R9, RZ, RZ, R7 ;  /* 0x000000ffff097224 */ /* 0x000fce00078e0007 */
[----:B------:R-:W-:Y:S05]  /*0280*/  CALL.REL.NOINC `($__internal_0_$__cuda_sm20_div_rn_f64_full) ;  /* 0x0000000000bc7944 */ /* 0x000fea0003c00000 */
[----:B------:R-:W-:Y:S02]  /*0290*/  IMAD.MOV.U32 R2, RZ, RZ, R12 ;  /* 0x000000ffff027224 */ /* 0x000fe400078e000c */
[----:B------:R-:W-:-:S07]  /*02a0*/  IMAD.MOV.U32 R3, RZ, RZ, R13 ;  /* 0x000000ffff037224 */ /* 0x000fce00078e000d */
.L_x_6:
[----:B------:R-:W-:Y:S05]  /*02b0*/  BSYNC.RECONVERGENT B0 ;  /* 0x0000000000007941 */ /* 0x000fea0003800200 */
.L_x_5:
[----:B------:R-:W0:Y:S01]  /*02c0*/  LDCU.64 UR8, c[0x0][0x398] ;  /* 0x00007300ff0877ac */ /* 0x000e220008000a00 */
[----:B------:R-:W-:Y:S01]  /*02d0*/  IMAD.MOV.U32 R10, RZ, RZ, 0x1 ;  /* 0x00000001ff0a7424 */ /* 0x000fe200078e00ff */
[----:B------:R-:W-:Y:S01]  /*02e0*/  I2FP.F32.S32 R4, R5 ;  /* 0x0000000500047245 */ /* 0x000fe20000201400 */
[----:B------:R-:W1:Y:S01]  /*02f0*/  LDC.64 R18, c[0x0][0x380] ;  /* 0x0000e000ff127b82 */ /* 0x000e620000000a00 */
[----:B------:R-:W-:Y:S01]  /*0300*/  F2F.F32.F64 R3, R2 ;  /* 0x0000000200037310 */ /* 0x000fe20000301000 */
[----:B------:R-:W-:Y:S01]  /*0310*/  BSSY.RECONVERGENT B0, `(.L_x_7) ;  /* 0x000001e000007945 */ /* 0x000fe20003800200 */
[----:B0-----:R-:W-:Y:S01]  /*0320*/  UIADD3 UR4, UPT, UPT, UR9, -0x1, URZ ;  /* 0xffffffff09047890 */ /* 0x001fe2000fffe0ff */
[----:B------:R-:W-:-:S05]  /*0330*/  IMAD R0, R0, UR8, R5 ;  /* 0x0000000800007c24 */ /* 0x000fca000f8e0205 */
[----:B------:R-:W-:-:S06]  /*0340*/  I2FP.F32.U32 R6, UR4 ;  /* 0x0000000400067c45 */ /* 0x000fcc0008201000 */
[----:B------:R-:W0:Y:S08]  /*0350*/  F2F.F64.F32 R6, R6 ;  /* 0x0000000600067310 */ /* 0x000e300000201800 */
[----:B0-----:R-:W0:Y:S02]  /*0360*/  MUFU.RCP64H R11, R7 ;  /* 0x00000007000b7308 */ /* 0x001e240000001800 */
[----:B0-----:R-:W-:-:S08]  /*0370*/  DFMA R8, -R6, R10, 1 ;  /* 0x3ff000000608742b */ /* 0x001fd0000000010a */
[----:B------:R-:W-:Y:S02]  /*0380*/  DFMA R12, R8, R8, R8 ;  /* 0x00000008080c722b */ /* 0x000fe40000000008 */
[----:B------:R-:W0:Y:S06]  /*0390*/  F2F.F64.F32 R8, R4 ;  /* 0x0000000400087310 */ /* 0x000e2c0000201800 */
[----:B------:R-:W-:-:S08]  /*03a0*/  DFMA R12, R10, R12, R10 ;  /* 0x0000000c0a0c722b */ /* 0x000fd0000000000a */
[----:B------:R-:W-:Y:S02]  /*03b0*/  DFMA R10, -R6, R12, 1 ;  /* 0x3ff00000060a742b */ /* 0x000fe4000000010c */
[----:B0-----:R-:W-:-:S06]  /*03c0*/  DMUL R8, R8, 255 ;  /* 0x406fe00008087828 */ /* 0x001fcc0000000000 */
[----:B------:R-:W-:Y:S01]  /*03d0*/  DFMA R12, R12, R10, R12 ;  /* 0x0000000a0c0c722b */ /* 0x000fe2000000000c */
[----:B-1----:R-:W-:-:S03]  /*03e0*/  IMAD.WIDE R10, R0, 0x4, R18 ;  /* 0x00000004000a7825 */ /* 0x002fc600078e0212 */
[----:B------:R-:W-:Y:S02]  /*03f0*/  FSETP.GEU.AND P1, PT, |R9|, 6.5827683646048100446e-37, PT ;  /* 0x036000000900780b */ /* 0x000fe40003f2e200 */
[----:B------:R0:W-:Y:S02]  /*0400*/  STG.E desc[UR6][R10.64], R3 ;  /* 0x000000030a007986 */ /* 0x0001e4000c101906 */
        /* <DEDUP_REMOVED lines=14> */
.L_x_8:
[----:B------:R-:W-:Y:S05]  /*04f0*/  BSYNC.RECONVERGENT B0 ;  /* 0x0000000000007941 */ /* 0x000fea0003800200 */
.L_x_7:
[----:B------:R-:W0:Y:S01]  /*0500*/  LDC.64 R2, c[0x0][0x388] ;  /* 0x0000e200ff027b82 */ /* 0x000e220000000a00 */
[----:B------:R-:W1:Y:S07]  /*0510*/  F2F.F32.F64 R5, R4 ;  /* 0x0000000400057310 */ /* 0x000e6e0000301000 */
[----:B------:R-:W2:Y:S01]  /*0520*/  LDC.64 R6, c[0x0][0x390] ;  /* 0x0000e400ff067b82 */ /* 0x000ea20000000a00 */
[----:B0-----:R-:W-:-:S05]  /*0530*/  IMAD.WIDE R2, R0, 0x4, R2 ;  /* 0x0000000400027825 */ /* 0x001fca00078e0202 */
[----:B-1----:R-:W-:Y:S01]  /*0540*/  STG.E desc[UR6][R2.64], R5 ;  /* 0x0000000502007986 */ /* 0x002fe2000c101906 */
[----:B--2---:R-:W-:-:S05]  /*0550*/  IMAD.WIDE R6, R0, 0x4, R6 ;  /* 0x0000000400067825 */ /* 0x004fca00078e0206 */
[----:B------:R-:W-:Y:S01]  /*0560*/  STG.E desc[UR6][R6.64], RZ ;  /* 0x000000ff06007986 */ /* 0x000fe2000c101906 */
[----:B------:R-:W-:Y:S05]  /*0570*/  EXIT ;  /* 0x000000000000794d */ /* 0x000fea0003800000 */
        .weak           $__internal_0_$__cuda_sm20_div_rn_f64_full
        .type           $__internal_0_$__cuda_sm20_div_rn_f64_full,@function
        .size           $__internal_0_$__cuda_sm20_div_rn_f64_full,(.L_x_84 - $__internal_0_$__cuda_sm20_div_rn_f64_full)
$__internal_0_$__cuda_sm20_div_rn_f64_full:
[C---:B------:R-:W-:Y:S01]  /*0580*/  FSETP.GEU.AND P0, PT, |R9|.reuse, 1.469367938527859385e-39, PT ;  /* 0x001000000900780b */ /* 0x040fe20003f0e200 */
[----:B------:R-:W-:Y:S01]  /*0590*/  IMAD.MOV.U32 R14, RZ, RZ, 0x1 ;  /* 0x00000001ff0e7424 */ /* 0x000fe200078e00ff */
[----:B------:R-:W-:Y:S01]  /*05a0*/  LOP3.LUT R6, R9, 0x800fffff, RZ, 0xc0, !PT ;  /* 0x800fffff09067812 */ /* 0x000fe200078ec0ff */
[----:B------:R-:W-:Y:S01]  /*05b0*/  BSSY.RECONVERGENT B1, `(.L_x_9) ;  /* 0x0000055000017945 */ /* 0x000fe20003800200 */
[C---:B------:R-:W-:Y:S02]  /*05c0*/  FSETP.GEU.AND P2, PT, |R11|.reuse, 1.469367938527859385e-39, PT ;  /* 0x001000000b00780b */ /* 0x040fe40003f4e200 */
[----:B------:R-:W-:Y:S01]  /*05d0*/  LOP3.LUT R7, R6, 0x3ff00000, RZ, 0xfc, !PT ;  /* 0x3ff0000006077812 */ /* 0x000fe200078efcff */
[----:B------:R-:W-:Y:S01]  /*05e0*/  IMAD.MOV.U32 R6, RZ, RZ, R8 ;  /* 0x000000ffff067224 */ /* 0x000fe200078e0008 */
[----:B------:R-:W-:Y:S02]  /*05f0*/  LOP3.LUT R12, R11, 0x7ff00000, RZ, 0xc0, !PT ;  /* 0x7ff000000b0c7812 */ /* 0x000fe400078ec0ff */
[----:B------:R-:W-:-:S03]  /*0600*/  LOP3.LUT R19, R9, 0x7ff00000, RZ, 0xc0, !PT ;  /* 0x7ff0000009137812 */ /* 0x000fc600078ec0ff */
[----:B------:R-:W-:Y:S01]  /*0610*/  @!P0 DMUL R6, R8, 8.98846567431157953865e+307 ;  /* 0x7fe0000008068828 */ /* 0x000fe20000000000 */
[----:B------:R-:W-:-:S03]  /*0620*/  ISETP.GE.U32.AND P1, PT, R12, R19, PT ;  /* 0x000000130c00720c */ /* 0x000fc60003f26070 */
[----:B------:R-:W-:Y:S02]  /*0630*/  @!P2 LOP3.LUT R13, R9, 0x7ff00000, RZ, 0xc0, !PT ;  /* 0x7ff00000090da812 */ /* 0x000fe400078ec0ff */
[----:B------:R-:W0:Y:S02]  /*0640*/  MUFU.RCP64H R15, R7 ;  /* 0x00000007000f7308 */ /* 0x000e240000001800 */
[----:B------:R-:W-:Y:S01]  /*0650*/  @!P2 ISETP.GE.U32.AND P3, PT, R12, R13, PT ;  /* 0x0000000d0c00a20c */ /* 0x000fe20003f66070 */
[----:B------:R-:W-:-:S05]  /*0660*/  IMAD.MOV.U32 R13, RZ, RZ, 0x1ca00000 ;  /* 0x1ca00000ff0d7424 */ /* 0x000fca00078e00ff */
[----:B------:R-:W-:-:S04]  /*0670*/  @!P2 SEL R17, R13, 0x63400000, !P3 ;  /* 0x634000000d11a807 */ /* 0x000fc80005800000 */
[----:B------:R-:W-:-:S04]  /*0680*/  @!P2 LOP3.LUT R20, R17, 0x80000000, R11, 0xf8, !PT ;  /* 0x800000001114a812 */ /* 0x000fc800078ef80b */
[----:B------:R-:W-:Y:S01]  /*0690*/  @!P2 LOP3.LUT R21, R20, 0x100000, RZ, 0xfc, !PT ;  /* 0x001000001415a812 */ /* 0x000fe200078efcff */
[----:B0-----:R-:W-:Y:S01]  /*06a0*/  DFMA R2, R14, -R6, 1 ;  /* 0x3ff000000e02742b */ /* 0x001fe20000000806 */
[----:B------:R-:W-:-:S07]  /*06b0*/  @!P2 IMAD.MOV.U32 R20, RZ, RZ, RZ ;  /* 0x000000ffff14a224 */ /* 0x000fce00078e00ff */
[----:B------:R-:W-:-:S08]  /*06c0*/  DFMA R2, R2, R2, R2 ;  /* 0x000000020202722b */ /* 0x000fd00000000002 */
[----:B------:R-:W-:Y:S01]  /*06d0*/  DFMA R14, R14, R2, R14 ;  /* 0x000000020e0e722b */ /* 0x000fe2000000000e */
[----:B------:R-:W-:Y:S01]  /*06e0*/  SEL R3, R13, 0x63400000, !P1 ;  /* 0x634000000d037807 */ /* 0x000fe20004800000 */
[----:B------:R-:W-:-:S03]  /*06f0*/  IMAD.MOV.U32 R2, RZ, RZ, R10 ;  /* 0x000000ffff027224 */ /* 0x000fc600078e000a */
[----:B------:R-:W-:-:S03]  /*0700*/  LOP3.LUT R3, R3, 0x800fffff, R11, 0xf8, !PT ;  /* 0x800fffff03037812 */ /* 0x000fc600078ef80b */
[----:B------:R-:W-:-:S03]  /*0710*/  DFMA R16, R14, -R6, 1 ;  /* 0x3ff000000e10742b */ /* 0x000fc60000000806 */
[----:B------:R-:W-:Y:S01]  /*0720*/  @!P2 DFMA R2, R2, 2, -R20 ;  /* 0x400000000202a82b */ /* 0x000fe20000000814 */
[----:B------:R-:W-:-:S04]  /*0730*/  IMAD.MOV.U32 R21, RZ, RZ, R12 ;  /* 0x000000ffff157224 */ /* 0x000fc800078e000c */
[----:B------:R-:W-:Y:S01]  /*0740*/  DFMA R14, R14, R16, R14 ;  /* 0x000000100e0e722b */ /* 0x000fe2000000000e */
[----:B------:R-:W-:Y:S01]  /*0750*/  IMAD.MOV.U32 R20, RZ, RZ, R19 ;  /* 0x000000ffff147224 */ /* 0x000fe200078e0013 */
[----:B------:R-:W-:-:S03]  /*0760*/  @!P0 LOP3.LUT R20, R7, 0x7ff00000, RZ, 0xc0, !PT ;  /* 0x7ff0000007148812 */ /* 0x000fc600078ec0ff */
[----:B------:R-:W-:Y:S02]  /*0770*/  @!P2 LOP3.LUT R21, R3, 0x7ff00000, RZ, 0xc0, !PT ;  /* 0x7ff000000315a812 */ /* 0x000fe400078ec0ff */
[----:B------:R-:W-:Y:S01]  /*0780*/  VIADD R23, R20, 0xffffffff ;  /* 0xffffffff14177836 */ /* 0x000fe20000000000 */
[----:B------:R-:W-:Y:S02]  /*0790*/  DMUL R16, R14, R2 ;  /* 0x000000020e107228 */ /* 0x000fe40000000000 */
[----:B------:R-:W-:-:S05]  /*07a0*/  VIADD R22, R21, 0xffffffff ;  /* 0xffffffff15167836 */ /* 0x000fca0000000000 */
[----:B------:R-:W-:Y:S01]  /*07b0*/  ISETP.GT.U32.AND P0, PT, R22, 0x7feffffe, PT ;  /* 0x7feffffe1600780c */ /* 0x000fe20003f04070 */
[----:B------:R-:W-:-:S03]  /*07c0*/  DFMA R18, R16, -R6, R2 ;  /* 0x800000061012722b */ /* 0x000fc60000000002 */
[----:B------:R-:W-:-:S05]  /*07d0*/  ISETP.GT.U32.OR P0, PT, R23, 0x7feffffe, P0 ;  /* 0x7feffffe1700780c */ /* 0x000fca0000704470 */
[----:B------:R-:W-:-:S08]  /*07e0*/  DFMA R14, R14, R18, R16 ;  /* 0x000000120e0e722b */ /* 0x000fd00000000010 */
[----:B------:R-:W-:Y:S05]  /*07f0*/  @P0 BRA `(.L_x_10) ;  /* 0x00000000006c0947 */ /* 0x000fea0003800000 */
[----:B------:R-:W-:-:S04]  /*0800*/  LOP3.LUT R11, R9, 0x7ff00000, RZ, 0xc0, !PT ;  /* 0x7ff00000090b7812 */ /* 0x000fc800078ec0ff */
[CC--:B------:R-:W-:Y:S02]  /*0810*/  VIADDMNMX R10, R12.reuse, -R11.reuse, 0xb9600000, !PT ;  /* 0xb96000000c0a7446 */ /* 0x0c0fe4000780090b */
[----:B------:R-:W-:Y:S02]  /*0820*/  ISETP.GE.U32.AND P0, PT, R12, R11, PT ;  /* 0x0000000b0c00720c */ /* 0x000fe40003f06070 */
[----:B------:R-:W-:Y:S02]  /*0830*/  VIMNMX R10, PT, PT, R10, 0x46a00000, PT ;  /* 0x46a000000a0a7848 */ /* 0x000fe40003fe0100 */
[----:B------:R-:W-:-:S05]  /*0840*/  SEL R13, R13, 0x63400000, !P0 ;  /* 0x634000000d0d7807 */ /* 0x000fca0004000000 */
[----:B------:R-:W-:Y:S02]  /*0850*/  IMAD.IADD R16, R10, 0x1, -R13 ;  /* 0x000000010a107824 */ /* 0x000fe400078e0a0d */
[----:B------:R-:W-:Y:S02]  /*0860*/  IMAD.MOV.U32 R10, RZ, RZ, RZ ;  /* 0x000000ffff0a7224 */ /* 0x000fe400078e00ff */
[----:B------:R-:W-:-:S06]  /*0870*/  VIADD R11, R16, 0x7fe00000 ;  /* 0x7fe00000100b7836 */ /* 0x000fcc0000000000 */
[----:B------:R-:W-:-:S10]  /*0880*/  DMUL R12, R14, R10 ;  /* 0x0000000a0e0c7228 */ /* 0x000fd40000000000 */
[----:B------:R-:W-:-:S13]  /*0890*/  FSETP.GTU.AND P0, PT, |R13|, 1.469367938527859385e-39, PT ;  /* 0x001000000d00780b */ /* 0x000fda0003f0c200 */
[----:B------:R-:W-:Y:S05]  /*08a0*/  @P0 BRA `(.L_x_11) ;  /* 0x0000000000940947 */ /* 0x000fea0003800000 */
[----:B------:R-:W-:Y:S01]  /*08b0*/  DFMA R2, R14, -R6, R2 ;  /* 0x800000060e02722b */ /* 0x000fe20000000002 */
[----:B------:R-:W-:-:S09]  /*08c0*/  IMAD.MOV.U32 R10, RZ, RZ, RZ ;  /* 0x000000ffff0a7224 */ /* 0x000fd200078e00ff */
[C---:B------:R-:W-:Y:S02]  /*08d0*/  FSETP.NEU.AND P0, PT, R3.reuse, RZ, PT ;  /* 0x000000ff0300720b */ /* 0x040fe40003f0d000 */
[----:B------:R-:W-:-:S04]  /*08e0*/  LOP3.LUT R9, R3, 0x80000000, R9, 0x48, !PT ;  /* 0x8000000003097812 */ /* 0x000fc800078e4809 */
[----:B------:R-:W-:-:S07]  /*08f0*/  LOP3.LUT R11, R9, R11, RZ, 0xfc, !PT ;  /* 0x0000000b090b7212 */ /* 0x000fce00078efcff */
[----:B------:R-:W-:Y:S05]  /*0900*/  @!P0 BRA `(.L_x_11) ;  /* 0x00000000007c8947 */ /* 0x000fea0003800000 */
[----:B------:R-:W-:Y:S01]  /*0910*/  IMAD.MOV R3, RZ, RZ, -R16 ;  /* 0x000000ffff037224 */ /* 0x000fe200078e0a10 */
[----:B------:R-:W-:Y:S01]  /*0920*/  DMUL.RP R10, R14, R10 ;  /* 0x0000000a0e0a7228 */ /* 0x000fe20000008000 */
[----:B------:R-:W-:-:S06]  /*0930*/  IMAD.MOV.U32 R2, RZ, RZ, RZ ;  /* 0x000000ffff027224 */ /* 0x000fcc00078e00ff */
[----:B------:R-:W-:-:S03]  /*0940*/  DFMA R2, R12, -R2, R14 ;  /* 0x800000020c02722b */ /* 0x000fc6000000000e */
[----:B------:R-:W-:-:S03]  /*0950*/  LOP3.LUT R9, R11, R9, RZ, 0x3c, !PT ;  /* 0x000000090b097212 */ /* 0x000fc600078e3cff */
[----:B------:R-:W-:-:S04]  /*0960*/  IADD3 R2, PT, PT, -R16, -0x43300000, RZ ;  /* 0xbcd0000010027810 */ /* 0x000fc80007ffe1ff */
[----:B------:R-:W-:-:S04]  /*0970*/  FSETP.NEU.AND P0, PT, |R3|, R2, PT ;  /* 0x000000020300720b */ /* 0x000fc80003f0d200 */
[----:B------:R-:W-:Y:S02]  /*0980*/  FSEL R12, R10, R12, !P0 ;  /* 0x0000000c0a0c7208 */ /* 0x000fe40004000000 */
[----:B------:R-:W-:Y:S01]  /*0990*/  FSEL R13, R9, R13, !P0 ;  /* 0x0000000d090d7208 */ /* 0x000fe20004000000 */
[----:B------:R-:W-:Y:S06]  /*09a0*/  BRA `(.L_x_11) ;  /* 0x0000000000547947 */ /* 0x000fec0003800000 */
.L_x_10:
[----:B------:R-:W-:-:S14]  /*09b0*/  DSETP.NAN.AND P0, PT, R10, R10, PT ;  /* 0x0000000a0a00722a */ /* 0x000fdc0003f08000 */
[----:B------:R-:W-:Y:S05]  /*09c0*/  @P0 BRA `(.L_x_12) ;  /* 0x0000000000440947 */ /* 0x000fea0003800000 */
[----:B------:R-:W-:-:S14]  /*09d0*/  DSETP.NAN.AND P0, PT, R8, R8, PT ;  /* 0x000000080800722a */ /* 0x000fdc0003f08000 */
[----:B------:R-:W-:Y:S05]  /*09e0*/  @P0 BRA `(.L_x_13) ;  /* 0x0000000000300947 */ /* 0x000fea0003800000 */
[----:B------:R-:W-:Y:S01]  /*09f0*/  ISETP.NE.AND P0, PT, R21, R20, PT ;  /* 0x000000141500720c */ /* 0x000fe20003f05270 */
[----:B------:R-:W-:Y:S02]  /*0a00*/  IMAD.MOV.U32 R12, RZ, RZ, 0x0 ;  /* 0x00000000ff0c7424 */ /* 0x000fe400078e00ff */
[----:B------:R-:W-:-:S10]  /*0a10*/  IMAD.MOV.U32 R13, RZ, RZ, -0x80000 ;  /* 0xfff80000ff0d7424 */ /* 0x000fd400078e00ff */
[----:B------:R-:W-:Y:S05]  /*0a20*/  @!P0 BRA `(.L_x_11) ;  /* 0x0000000000348947 */ /* 0x000fea0003800000 */
[----:B------:R-:W-:Y:S02]  /*0a30*/  ISETP.NE.AND P0, PT, R21, 0x7ff00000, PT ;  /* 0x7ff000001500780c */ /* 0x000fe40003f05270 */
[----:B------:R-:W-:Y:S02]  /*0a40*/  LOP3.LUT R13, R11, 0x80000000, R9, 0x48, !PT ;  /* 0x800000000b0d7812 */ /* 0x000fe400078e4809 */
[----:B------:R-:W-:-:S13]  /*0a50*/  ISETP.EQ.OR P0, PT, R20, RZ, !P0 ;  /* 0x000000ff1400720c */ /* 0x000fda0004702670 */
[----:B------:R-:W-:Y:S01]  /*0a60*/  @P0 LOP3.LUT R2, R13, 0x7ff00000, RZ, 0xfc, !PT ;  /* 0x7ff000000d020812 */ /* 0x000fe200078efcff */
[----:B------:R-:W-:Y:S02]  /*0a70*/  @!P0 IMAD.MOV.U32 R12, RZ, RZ, RZ ;  /* 0x000000ffff0c8224 */ /* 0x000fe400078e00ff */
[----:B------:R-:W-:Y:S02]  /*0a80*/  @P0 IMAD.MOV.U32 R12, RZ, RZ, RZ ;  /* 0x000000ffff0c0224 */ /* 0x000fe400078e00ff */
[----:B------:R-:W-:Y:S01]  /*0a90*/  @P0 IMAD.MOV.U32 R13, RZ, RZ, R2 ;  /* 0x000000ffff0d0224 */ /* 0x000fe200078e0002 */
[----:B------:R-:W-:Y:S06]  /*0aa0*/  BRA `(.L_x_11) ;  /* 0x0000000000147947 */ /* 0x000fec0003800000 */
.L_x_13:
[----:B------:R-:W-:Y:S01]  /*0ab0*/  LOP3.LUT R13, R9, 0x80000, RZ, 0xfc, !PT ;  /* 0x00080000090d7812 */ /* 0x000fe200078efcff */
[----:B------:R-:W-:Y:S01]  /*0ac0*/  IMAD.MOV.U32 R12, RZ, RZ, R8 ;  /* 0x000000ffff0c7224 */ /* 0x000fe200078e0008 */
[----:B------:R-:W-:Y:S06]  /*0ad0*/  BRA `(.L_x_11) ;  /* 0x0000000000087947 */ /* 0x000fec0003800000 */
.L_x_12:
[----:B------:R-:W-:Y:S01]  /*0ae0*/  LOP3.LUT R13, R11, 0x80000, RZ, 0xfc, !PT ;  /* 0x000800000b0d7812 */ /* 0x000fe200078efcff */
[----:B------:R-:W-:-:S07]  /*0af0*/  IMAD.MOV.U32 R12, RZ, RZ, R10 ;  /* 0x000000ffff0c7224 */ /* 0x000fce00078e000a */
.L_x_11:
[----:B------:R-:W-:Y:S05]  /*0b00*/  BSYNC.RECONVERGENT B1 ;  /* 0x0000000000017941 */ /* 0x000fea0003800200 */
.L_x_9:
[----:B------:R-:W-:Y:S02]  /*0b10*/  IMAD.MOV.U32 R2, RZ, RZ, R4 ;  /* 0x000000ffff027224 */ /* 0x000fe400078e0004 */
[----:B------:R-:W-:-:S04]  /*0b20*/  IMAD.MOV.U32 R3, RZ, RZ, 0x0 ;  /* 0x00000000ff037424 */ /* 0x000fc800078e00ff */
[----:B------:R-:W-:Y:S05]  /*0b30*/  RET.REL.NODEC R2 `(_Z14colorImgKernelPfS_S_ii) ;  /* 0xfffffff402307950 */ /* 0x000fea0003c3ffff */
.L_x_14:
        /* <DEDUP_REMOVED lines=12> */
.L_x_84:


//--------------------- .text._Z15shootRaysKerneliiffffffffffffi --------------------------
	.section	.text._Z15shootRaysKerneliiffffffffffffi,"ax",@progbits
	.align	128
        .global         _Z15shootRaysKerneliiffffffffffffi
        .type           _Z15shootRaysKerneliiffffffffffffi,@function
        .size           _Z15shootRaysKerneliiffffffffffffi,(.L_x_87 - _Z15shootRaysKerneliiffffffffffffi)
        .other          _Z15shootRaysKerneliiffffffffffffi,@"STO_CUDA_ENTRY STV_DEFAULT"
_Z15shootRaysKerneliiffffffffffffi:
.text._Z15shootRaysKerneliiffffffffffffi:
[----:B------:R-:W-:Y:S08]  /*0000*/  LDC R1, c[0x0][0x37c] ;  /* 0x0000df00ff017b82 */ /* 0x000ff00000000800 */
[----:B------:R-:W0:Y:S02]  /*0010*/  LDC R2, c[0x0][0x3b8] ;  /* 0x0000ee00ff027b82 */ /* 0x000e240000000800 */
[----:B0-----:R-:W-:-:S13]  /*0020*/  ISETP.GE.AND P0, PT, R2, 0x1, PT ;  /* 0x000000010200780c */ /* 0x001fda0003f06270 */
[----:B------:R-:W-:Y:S05]  /*0030*/  @!P0 EXIT ;  /* 0x000000000000894d */ /* 0x000fea0003800000 */
[----:B------:R-:W0:Y:S01]  /*0040*/  S2R R17, SR_TID.Y ;  /* 0x0000000000117919 */ /* 0x000e220000002200 */
[----:B------:R-:W0:Y:S01]  /*0050*/  LDCU UR4, c[0x0][0x364] ;  /* 0x00006c80ff0477ac */ /* 0x000e220008000800 */
[----:B------:R-:W1:Y:S01]  /*0060*/  LDC.64 R10, c[0x0][0x3a0] ;  /* 0x0000e800ff0a7b82 */ /* 0x000e620000000a00 */
[----:B------:R-:W-:Y:S01]  /*0070*/  ISETP.NE.AND P1, PT, R2, 0x1, PT ;  /* 0x000000010200780c */ /* 0x000fe20003f25270 */
[----:B------:R-:W0:Y:S01]  /*0080*/  S2R R0, SR_CTAID.Y ;  /* 0x0000000000007919 */ /* 0x000e220000002600 */
[----:B------:R-:W2:Y:S01]  /*0090*/  LDCU UR5, c[0x0][0x360] ;  /* 0x00006c00ff0577ac */ /* 0x000ea20008000800 */
[----:B------:R-:W2:Y:S01]  /*00a0*/  S2R R16, SR_TID.X ;  /* 0x0000000000107919 */ /* 0x000ea20000002100 */
[----:B------:R-:W3:Y:S03]  /*00b0*/  LDCU.128 UR8, c[0x0][0x380] ;  /* 0x00007000ff0877ac */ /* 0x000ee60008000c00 */
[----:B------:R-:W4:Y:S01]  /*00c0*/  LDC.64 R4, c[0x0][0x3a8] ;  /* 0x0000ea00ff047b82 */ /* 0x000f220000000a00 */
[----:B------:R-:W2:Y:S01]  /*00d0*/  S2R R3, SR_CTAID.X ;  /* 0x0000000000037919 */ /* 0x000ea20000002500 */
[----:B------:R-:W5:Y:S06]  /*00e0*/  LDCU.128 UR12, c[0x0][0x390] ;  /* 0x00007200ff0c77ac */ /* 0x000f6c0008000c00 */
[----:B------:R-:W3:Y:S08]  /*00f0*/  LDC.64 R6, c[0x0][0x3b0] ;  /* 0x0000ec00ff067b82 */ /* 0x000ef00000000a00 */
[----:B------:R-:W5:Y:S01]  /*0100*/  LDC.64 R12, c[0x4][RZ] ;  /* 0x01000000ff0c7b82 */ /* 0x000f620000000a00 */
[----:B----4-:R-:W-:Y:S01]  /*0110*/  FADD R18, RZ, -R5 ;  /* 0x80000005ff127221 */ /* 0x010fe20000000000 */
[----:B0-----:R-:W-:-:S05]  /*0120*/  IMAD R17, R0, UR4, R17 ;  /* 0x0000000400117c24 */ /* 0x001fca000f8e0211 */
[----:B------:R-:W-:Y:S01]  /*0130*/  I2FP.F32.U32 R0, R17 ;  /* 0x0000001100007245 */ /* 0x000fe20000201000 */
[----:B---3--:R-:W-:Y:S01]  /*0140*/  FADD R15, RZ, -R6 ;  /* 0x80000006ff0f7221 */ /* 0x008fe20000000000 */
[----:B------:R-:W-:Y:S01]  /*0150*/  ISETP.GE.AND P0, PT, R17, UR9, PT ;  /* 0x0000000911007c0c */ /* 0x000fe2000bf06270 */
[----:B--2---:R-:W-:Y:S01]  /*0160*/  IMAD R16, R3, UR5, R16 ;  /* 0x0000000503107c24 */ /* 0x004fe2000f8e0210 */
[----:B------:R-:W0:Y:S01]  /*0170*/  LDCU.64 UR4, c[0x0][0x358] ;  /* 0x00006b00ff0477ac */ /* 0x000e220008000a00 */
[C---:B-1----:R-:W-:Y:S01]  /*0180*/  FFMA R9, R0.reuse, UR11, R11 ;  /* 0x0000000b00097c23 */ /* 0x042fe2000800000b */
[C---:B------:R-:W-:Y:S01]  /*0190*/  FFMA R3, R0.reuse, UR10, R10 ;  /* 0x0000000a00037c23 */ /* 0x040fe2000800000a */
[----:B-----5:R-:W-:Y:S01]  /*01a0*/  FFMA R11, R0, UR12, R4 ;  /* 0x0000000c000b7c23 */ /* 0x020fe20008000004 */
[----:B------:R-:W-:Y:S01]  /*01b0*/  I2FP.F32.S32 R8, R16 ;  /* 0x0000001000087245 */ /* 0x000fe20000201400 */
[----:B------:R-:W-:Y:S01]  /*01c0*/  FMUL R19, R15, R15 ;  /* 0x0000000f0f137220 */ /* 0x000fe20000400000 */
[----:B------:R-:W-:Y:S01]  /*01d0*/  IMAD R17, R17, UR8, R16 ;  /* 0x0000000811117c24 */ /* 0x000fe2000f8e0210 */
[----:B------:R-:W-:-:S02]  /*01e0*/  ISETP.GE.OR P0, PT, R16, UR8, P0 ;  /* 0x0000000810007c0c */ /* 0x000fc40008706670 */
[C---:B------:R-:W-:Y:S01]  /*01f0*/  FFMA R9, R8.reuse, UR14, R9 ;  /* 0x0000000e08097c23 */ /* 0x040fe20008000009 */
[C---:B------:R-:W-:Y:S01]  /*0200*/  FFMA R4, R8.reuse, UR13, R3 ;  /* 0x0000000d08047c23 */ /* 0x040fe20008000003 */
[----:B------:R-:W-:Y:S01]  /*0210*/  FFMA R8, R8, UR15, R11 ;  /* 0x0000000f08087c23 */ /* 0x000fe2000800000b */
[----:B------:R-:W-:Y:S01]  /*0220*/  FFMA R20, R18, R18, R19 ;  /* 0x0000001212147223 */ /* 0x000fe20000000013 */
[----:B------:R-:W-:Y:S01]  /*0230*/  FADD R0, R9, -R6 ;  /* 0x8000000609007221 */ /* 0x000fe20000000000 */
[----:B------:R-:W-:Y:S01]  /*0240*/  FADD R3, R4, -R5 ;  /* 0x8000000504037221 */ /* 0x000fe20000000000 */
[----:B------:R-:W-:Y:S01]  /*0250*/  FADD R4, R8, -R7 ;  /* 0x8000000708047221 */ /* 0x000fe20000000000 */
[----:B------:R-:W1:Y:S01]  /*0260*/  LDC.64 R10, c[0x4][0x8] ;  /* 0x01000200ff0a7b82 */ /* 0x000e620000000a00 */
[C---:B------:R-:W-:Y:S01]  /*0270*/  FMUL R14, R0.reuse, R0 ;  /* 0x00000000000e7220 */ /* 0x040fe20000400000 */
[----:B------:R-:W-:Y:S01]  /*0280*/  FMUL R6, R0, R15 ;  /* 0x0000000f00067220 */ /* 0x000fe20000400000 */
[----:B------:R-:W-:Y:S01]  /*0290*/  FADD R7, -R7, -1 ;  /* 0xbf80000007077421 */ /* 0x000fe20000000100 */
[----:B------:R-:W-:-:S04]  /*02a0*/  IMAD.WIDE R12, R17, 0x4, R12 ;  /* 0x00000004110c7825 */ /* 0x000fc800078e020c */
[C---:B------:R-:W-:Y:S01]  /*02b0*/  FFMA R5, R3.reuse, R3, R14 ;  /* 0x0000000303057223 */ /* 0x040fe2000000000e */
[----:B------:R-:W-:Y:S01]  /*02c0*/  FFMA R19, R3, R18, R6 ;  /* 0x0000001203137223 */ /* 0x000fe20000000006 */
[-C--:B------:R-:W-:Y:S01]  /*02d0*/  FFMA R20, R7, R7.reuse, R20 ;  /* 0x0000000707147223 */ /* 0x080fe20000000014 */
[----:B------:R-:W2:Y:S01]  /*02e0*/  LDC.64 R8, c[0x4][0x10] ;  /* 0x01000400ff087b82 */ /* 0x000ea20000000a00 */
[C---:B------:R-:W-:Y:S01]  /*02f0*/  FFMA R5, R4.reuse, R4, R5 ;  /* 0x0000000404057223 */ /* 0x040fe20000000005 */
[----:B------:R-:W-:Y:S01]  /*0300*/  FFMA R6, R4, R7, R19 ;  /* 0x0000000704067223 */ /* 0x000fe20000000013 */
[----:B------:R-:W-:Y:S02]  /*0310*/  FADD R20, R20, -0.25 ;  /* 0xbe80000014147421 */ /* 0x000fe40000000000 */
[----:B------:R-:W3:Y:S01]  /*0320*/  F2F.F64.F32 R14, R5 ;  /* 0x00000005000e7310 */ /* 0x000ee20000201800 */
[----:B------:R-:W-:Y:S01]  /*0330*/  FMUL R21, R5, -4 ;  /* 0xc080000005157820 */ /* 0x000fe20000400000 */
[----:B------:R-:W-:-:S03]  /*0340*/  FMUL R6, R6, -2 ;  /* 0xc000000006067820 */ /* 0x000fc60000400000 */
[----:B------:R-:W-:-:S04]  /*0350*/  FMUL R7, R20, R21 ;  /* 0x0000001514077220 */ /* 0x000fc80000400000 */
[----:B------:R-:W-:Y:S01]  /*0360*/  FFMA R7, R6, R6, R7 ;  /* 0x0000000606077223 */ /* 0x000fe20000000007 */
[----:B-1----:R-:W-:Y:S01]  /*0370*/  IMAD.WIDE R10, R17, 0x4, R10 ;  /* 0x00000004110a7825 */ /* 0x002fe200078e020a */
[----:B---3--:R-:W-:-:S03]  /*0380*/  DADD R14, R14, R14 ;  /* 0x000000000e0e7229 */ /* 0x008fc6000000000e */
[----:B--2---:R-:W-:Y:S01]  /*0390*/  IMAD.WIDE R8, R17, 0x4, R8 ;  /* 0x0000000411087825 */ /* 0x004fe200078e0208 */
[----:B0-----:R-:W-:Y:S07]  /*03a0*/  @!P1 BRA `(.L_x_15) ;  /* 0x0000000c00049947 */ /* 0x001fee0003800000 */
[----:B------:R-:W-:Y:S01]  /*03b0*/  LOP3.LUT R2, R2, 0x7ffffffe, RZ, 0xc0, !PT ;  /* 0x7ffffffe02027812 */ /* 0x000fe200078ec0ff */
[----:B------:R-:W0:Y:S03]  /*03c0*/  LDCU UR8, c[0x0][0x3ac] ;  /* 0x00007580ff0877ac */ /* 0x000e260008000800 */
[----:B------:R-:W-:Y:S01]  /*03d0*/  IADD3 R30, PT, PT, -R2, RZ, RZ ;  /* 0x000000ff021e7210 */ /* 0x000fe20007ffe1ff */
[----:B------:R-:W1:Y:S06]  /*03e0*/  LDCU.64 UR10, c[0x0][0x3b0] ;  /* 0x00007600ff0a77ac */ /* 0x000e6c0008000a00 */
.L_x_41:
[----:B------:R-:W-:Y:S01]  /*03f0*/  VIADD R30, R30, 0x2 ;  /* 0x000000021e1e7836 */ /* 0x000fe20000000000 */
[----:B------:R-:W-:Y:S04]  /*0400*/  BSSY.RECONVERGENT B1, `(.L_x_16) ;  /* 0x00000b9000017945 */ /* 0x000fe80003800200 */
[----:B------:R-:W-:Y:S01]  /*0410*/  ISETP.NE.AND P2, PT, R30, RZ, PT ;  /* 0x000000ff1e00720c */ /* 0x000fe20003f45270 */
[----:B--2---:R-:W-:-:S12]  /*0420*/  @P0 BRA `(.L_x_17) ;  /* 0x0000000800d80947 */ /* 0x004fd80003800000 */
[----:B------:R-:W-:Y:S01]  /*0430*/  FSETP.GEU.AND P1, PT, R7, RZ, PT ;  /* 0x000000ff0700720b */ /* 0x000fe20003f2e000 */
[----:B------:R-:W-:Y:S04]  /*0440*/  BSSY.RECONVERGENT B0, `(.L_x_18) ;  /* 0x00000ae000007945 */ /* 0x000fe80003800200 */
[----:B------:R-:W-:Y:S08]  /*0450*/  BSSY.RELIABLE B4, `(.L_x_19) ;  /* 0x0000081000047945 */ /* 0x000ff00003800100 */
[----:B------:R-:W-:Y:S05]  /*0460*/  @!P1 BRA `(.L_x_20) ;  /* 0x0000000400fc9947 */ /* 0x000fea0003800000 */
[----:B------:R-:W-:Y:S01]  /*0470*/  IADD3 R16, PT, PT, R7, -0xd000000, RZ ;  /* 0xf300000007107810 */ /* 0x000fe20007ffe0ff */
[----:B------:R2:W3:Y:S01]  /*0480*/  MUFU.RSQ R2, R7 ;  /* 0x0000000700027308 */ /* 0x0004e20000001400 */
[----:B------:R-:W-:Y:S02]  /*0490*/  BSSY.RECONVERGENT B2, `(.L_x_21) ;  /* 0x000000b000027945 */ /* 0x000fe40003800200 */
[----:B------:R-:W-:-:S13]  /*04a0*/  ISETP.GT.U32.AND P1, PT, R16, 0x727fffff, PT ;  /* 0x727fffff1000780c */ /* 0x000fda0003f24070 */
[----:B--2---:R-:W-:Y:S05]  /*04b0*/  @!P1 BRA `(.L_x_22) ;  /* 0x0000000000109947 */ /* 0x004fea0003800000 */
[----:B------:R-:W-:Y:S01]  /*04c0*/  IMAD.MOV.U32 R18, RZ, RZ, R7 ;  /* 0x000000ffff127224 */ /* 0x000fe200078e0007 */
[----:B------:R-:W-:-:S07]  /*04d0*/  MOV R24, 0x4f0 ;  /* 0x000004f000187802 */ /* 0x000fce0000000f00 */
[----:B01-3--:R-:W-:Y:S05]  /*04e0*/  CALL.REL.NOINC `($__internal_2_$__cuda_sm20_sqrt_rn_f32_slowpath) ;  /* 0x0000001c00207944 */ /* 0x00bfea0003c00000 */
[----:B------:R-:W-:Y:S05]  /*04f0*/  BRA `(.L_x_23) ;  /* 0x0000000000107947 */ /* 0x000fea0003800000 */
.L_x_22:
[----:B---3--:R-:W-:Y:S01]  /*0500*/  FMUL.FTZ R16, R7, R2 ;  /* 0x0000000207107220 */ /* 0x008fe20000410000 */
[----:B------:R-:W-:-:S03]  /*0510*/  FMUL.FTZ R2, R2, 0.5 ;  /* 0x3f00000002027820 */ /* 0x000fc60000410000 */
[----:B------:R-:W-:-:S04]  /*0520*/  FFMA R21, -R16, R16, R7 ;  /* 0x0000001010157223 */ /* 0x000fc80000000107 */
[----:B------:R-:W-:-:S07]  /*0530*/  FFMA R21, R21, R2, R16 ;  /* 0x0000000215157223 */ /* 0x000fce0000000010 */
.L_x_23:
[----:B01----:R-:W-:Y:S05]  /*0540*/  BSYNC.RECONVERGENT B2 ;  /* 0x0000000000027941 */ /* 0x003fea0003800200 */
.L_x_21:
[----:B------:R-:W0:Y:S01]  /*0550*/  MUFU.RCP64H R17, R15 ;  /* 0x0000000f00117308 */ /* 0x000e220000001800 */
[----:B------:R-:W-:Y:S01]  /*0560*/  MOV R16, 0x1 ;  /* 0x0000000100107802 */ /* 0x000fe20000000f00 */
[----:B------:R-:W-:Y:S05]  /*0570*/  BSSY.RECONVERGENT B2, `(.L_x_24) ;  /* 0x0000017000027945 */ /* 0x000fea0003800200 */
[----:B0-----:R-:W-:-:S08]  /*0580*/  DFMA R18, -R14, R16, 1 ;  /* 0x3ff000000e12742b */ /* 0x001fd00000000110 */
[----:B------:R-:W-:-:S08]  /*0590*/  DFMA R18, R18, R18, R18 ;  /* 0x000000121212722b */ /* 0x000fd00000000012 */
[----:B------:R-:W-:Y:S01]  /*05a0*/  DFMA R16, R16, R18, R16 ;  /* 0x000000121010722b */ /* 0x000fe20000000010 */
[----:B------:R-:W-:-:S07]  /*05b0*/  FADD R18, -R6, -R21 ;  /* 0x8000001506127221 */ /* 0x000fce0000000100 */
[----:B------:R-:W-:Y:S01]  /*05c0*/  DFMA R20, -R14, R16, 1 ;  /* 0x3ff000000e14742b */ /* 0x000fe20000000110 */
[----:B------:R-:W0:Y:S07]  /*05d0*/  F2F.F64.F32 R18, R18 ;  /* 0x0000001200127310 */ /* 0x000e2e0000201800 */
[----:B------:R-:W-:-:S08]  /*05e0*/  DFMA R16, R16, R20, R16 ;  /* 0x000000141010722b */ /* 0x000fd00000000010 */
[----:B0-----:R-:W-:Y:S01]  /*05f0*/  DMUL R20, R18, R16 ;  /* 0x0000001012147228 */ /* 0x001fe20000000000 */
[----:B------:R-:W-:-:S07]  /*0600*/  FSETP.GEU.AND P3, PT, |R19|, 6.5827683646048100446e-37, PT ;  /* 0x036000001300780b */ /* 0x000fce0003f6e200 */
[----:B------:R-:W-:-:S08]  /*0610*/  DFMA R22, -R14, R20, R18 ;  /* 0x000000140e16722b */ /* 0x000fd00000000112 */
[----:B------:R-:W-:-:S10]  /*0620*/  DFMA R16, R16, R22, R20 ;  /* 0x000000161010722b */ /* 0x000fd40000000014 */
[----:B------:R-:W-:-:S05]  /*0630*/  FFMA R2, RZ, R15, R17 ;  /* 0x0000000fff027223 */ /* 0x000fca0000000011 */
[----:B------:R-:W-:-:S13]  /*0640*/  FSETP.GT.AND P1, PT, |R2|, 1.469367938527859385e-39, PT ;  /* 0x001000000200780b */ /* 0x000fda0003f24200 */
[----:B------:R-:W-:Y:S05]  /*0650*/  @P1 BRA P3, `(.L_x_25) ;  /* 0x0000000000201947 */ /* 0x000fea0001800000 */
[----:B------:R-:W-:Y:S01]  /*0660*/  IMAD.MOV.U32 R20, RZ, RZ, R18 ;  /* 0x000000ffff147224 */ /* 0x000fe200078e0012 */
[----:B------:R-:W-:Y:S01]  /*0670*/  MOV R21, R19 ;  /* 0x0000001300157202 */ /* 0x000fe20000000f00 */
[----:B------:R-:W-:Y:S01]  /*0680*/  IMAD.MOV.U32 R18, RZ, RZ, R14 ;  /* 0x000000ffff127224 */ /* 0x000fe200078e000e */
[----:B------:R-:W-:Y:S02]  /*0690*/  MOV R19, R15 ;  /* 0x0000000f00137202 */ /* 0x000fe40000000f00 */
[----:B------:R-:W-:-:S07]  /*06a0*/  MOV R2, 0x6c0 ;  /* 0x000006c000027802 */ /* 0x000fce0000000f00 */
[----:B------:R-:W-:Y:S05]  /*06b0*/  CALL.REL.NOINC `($__internal_1_$__cuda_sm20_div_rn_f64_full) ;  /* 0x0000001400407944 */ /* 0x000fea0003c00000 */
[----:B------:R-:W-:Y:S01]  /*06c0*/  IMAD.MOV.U32 R16, RZ, RZ, R24 ;  /* 0x000000ffff107224 */ /* 0x000fe200078e0018 */
[----:B------:R-:W-:-:S07]  /*06d0*/  MOV R17, R25 ;  /* 0x0000001900117202 */ /* 0x000fce0000000f00 */
.L_x_25:
[----:B------:R-:W-:Y:S05]  /*06e0*/  BSYNC.RECONVERGENT B2 ;  /* 0x0000000000027941 */ /* 0x000fea0003800200 */
.L_x_24:
[----:B------:R-:W0:Y:S02]  /*06f0*/  F2F.F32.F64 R19, R16 ;  /* 0x0000001000137310 */ /* 0x000e240000301000 */
[----:B0-----:R-:W-:-:S13]  /*0700*/  FSETP.GT.AND P1, PT, R19, RZ, PT ;  /* 0x000000ff1300720b */ /* 0x001fda0003f24000 */
[----:B------:R-:W-:Y:S05]  /*0710*/  @P1 BREAK.RELIABLE B4 ;  /* 0x0000000000041942 */ /* 0x000fea0003800100 */
[----:B------:R-:W-:Y:S05]  /*0720*/  @!P1 BRA `(.L_x_20) ;  /* 0x00000004004c9947 */ /* 0x000fea0003800000 */
[-C--:B------:R-:W-:Y:S01]  /*0730*/  FFMA R16, R0, R19.reuse, UR10 ;  /* 0x0000000a00107e23 */ /* 0x080fe20008000013 */
[-C--:B------:R-:W-:Y:S01]  /*0740*/  FFMA R17, R3, R19.reuse, UR8 ;  /* 0x0000000803117e23 */ /* 0x080fe20008000013 */
[----:B------:R-:W-:Y:S01]  /*0750*/  FFMA R2, R4, R19, UR11 ;  /* 0x0000000b04027e23 */ /* 0x000fe20008000013 */
[----:B------:R-:W-:Y:S01]  /*0760*/  BSSY.RECONVERGENT B2, `(.L_x_26) ;  /* 0x0000011000027945 */ /* 0x000fe20003800200 */
[----:B------:R-:W-:Y:S02]  /*0770*/  FMUL R18, R16, R16 ;  /* 0x0000001010127220 */ /* 0x000fe40000400000 */
[----:B------:R-:W-:Y:S02]  /*0780*/  FADD R2, R2, 1 ;  /* 0x3f80000002027421 */ /* 0x000fe40000000000 */
[----:B------:R-:W-:-:S04]  /*0790*/  FFMA R19, R17, R17, R18 ;  /* 0x0000001111137223 */ /* 0x000fc80000000012 */
[----:B------:R-:W-:-:S04]  /*07a0*/  FFMA R18, R2, R2, R19 ;  /* 0x0000000202127223 */ /* 0x000fc80000000013 */
[----:B------:R-:W-:Y:S01]  /*07b0*/  VIADD R20, R18, 0xf3000000 ;  /* 0xf300000012147836 */ /* 0x000fe20000000000 */
[----:B------:R0:W1:Y:S04]  /*07c0*/  MUFU.RSQ R19, R18 ;  /* 0x0000001200137308 */ /* 0x0000680000001400 */
[----:B------:R-:W-:-:S13]  /*07d0*/  ISETP.GT.U32.AND P1, PT, R20, 0x727fffff, PT ;  /* 0x727fffff1400780c */ /* 0x000fda0003f24070 */
[----:B01----:R-:W-:Y:S05]  /*07e0*/  @!P1 BRA `(.L_x_27) ;  /* 0x0000000000109947 */ /* 0x003fea0003800000 */
[----:B------:R-:W-:-:S07]  /*07f0*/  MOV R24, 0x810 ;  /* 0x0000081000187802 */ /* 0x000fce0000000f00 */
[----:B------:R-:W-:Y:S05]  /*0800*/  CALL.REL.NOINC `($__internal_2_$__cuda_sm20_sqrt_rn_f32_slowpath) ;  /* 0x0000001800587944 */ /* 0x000fea0003c00000 */
[----:B------:R-:W-:Y:S01]  /*0810*/  MOV R23, R21 ;  /* 0x0000001500177202 */ /* 0x000fe20000000f00 */
[----:B------:R-:W-:Y:S06]  /*0820*/  BRA `(.L_x_28) ;  /* 0x0000000000107947 */ /* 0x000fec0003800000 */
.L_x_27:
[----:B------:R-:W-:Y:S01]  /*0830*/  FMUL.FTZ R23, R18, R19 ;  /* 0x0000001312177220 */ /* 0x000fe20000410000 */
[----:B------:R-:W-:-:S03]  /*0840*/  FMUL.FTZ R19, R19, 0.5 ;  /* 0x3f00000013137820 */ /* 0x000fc60000410000 */
[----:B------:R-:W-:-:S04]  /*0850*/  FFMA R18, -R23, R23, R18 ;  /* 0x0000001717127223 */ /* 0x000fc80000000112 */
[----:B------:R-:W-:-:S07]  /*0860*/  FFMA R23, R18, R19, R23 ;  /* 0x0000001312177223 */ /* 0x000fce0000000017 */
.L_x_28:
[----:B------:R-:W-:Y:S05]  /*0870*/  BSYNC.RECONVERGENT B2 ;  /* 0x0000000000027941 */ /* 0x000fea0003800200 */
.L_x_26:
[----:B------:R-:W-:Y:S01]  /*0880*/  FSETP.NEU.AND P1, PT, R23, RZ, PT ;  /* 0x000000ff1700720b */ /* 0x000fe20003f2d000 */
[----:B------:R-:W-:Y:S02]  /*0890*/  HFMA2 R25, -RZ, RZ, 1.75, 0 ;  /* 0x3f000000ff197431 */ /* 0x000fe400000001ff */
[----:B------:R-:W-:Y:S02]  /*08a0*/  IMAD.MOV.U32 R18, RZ, RZ, 0x3f000000 ;  /* 0x3f000000ff127424 */ /* 0x000fe400078e00ff */
[----:B------:R-:W-:-:S08]  /*08b0*/  IMAD.MOV.U32 R26, RZ, RZ, 0x3f000000 ;  /* 0x3f000000ff1a7424 */ /* 0x000fd000078e00ff */
[----:B------:R-:W-:Y:S05]  /*08c0*/  @!P1 BRA `(.L_x_29) ;  /* 0x0000000400949947 */ /* 0x000fea0003800000 */
[----:B------:R-:W0:Y:S01]  /*08d0*/  MUFU.RCP R18, R23 ;  /* 0x0000001700127308 */ /* 0x000e220000001000 */
[----:B------:R-:W-:Y:S07]  /*08e0*/  BSSY.RECONVERGENT B5, `(.L_x_30) ;  /* 0x000000c000057945 */ /* 0x000fee0003800200 */
[----:B------:R-:W1:Y:S01]  /*08f0*/  FCHK P1, R17, R23 ;  /* 0x0000001711007302 */ /* 0x000e620000020000 */
[----:B0-----:R-:W-:-:S04]  /*0900*/  FFMA R19, R18, -R23, 1 ;  /* 0x3f80000012137423 */ /* 0x001fc80000000817 */
[----:B------:R-:W-:-:S04]  /*0910*/  FFMA R18, R18, R19, R18 ;  /* 0x0000001312127223 */ /* 0x000fc80000000012 */
[----:B------:R-:W-:-:S04]  /*0920*/  FFMA R22, R17, R18, RZ ;  /* 0x0000001211167223 */ /* 0x000fc800000000ff */
[----:B------:R-:W-:-:S04]  /*0930*/  FFMA R19, R22, -R23, R17 ;  /* 0x8000001716137223 */ /* 0x000fc80000000011 */
[----:B------:R-:W-:Y:S01]  /*0940*/  FFMA R22, R18, R19, R22 ;  /* 0x0000001312167223 */ /* 0x000fe20000000016 */
[----:B-1----:R-:W-:Y:S06]  /*0950*/  @!P1 BRA `(.L_x_31) ;  /* 0x0000000000109947 */ /* 0x002fec0003800000 */
[----:B------:R-:W-:Y:S02]  /*0960*/  MOV R18, R23 ;  /* 0x0000001700127202 */ /* 0x000fe40000000f00 */
[----:B------:R-:W-:-:S07]  /*0970*/  MOV R21, 0x990 ;  /* 0x0000099000157802 */ /* 0x000fce0000000f00 */
[----:B------:R-:W-:Y:S05]  /*0980*/  CALL.REL.NOINC `($__internal_3_$__cuda_sm3x_div_rn_noftz_f32_slowpath) ;  /* 0x0000001800547944 */ /* 0x000fea0003c00000 */
[----:B------:R-:W-:-:S07]  /*0990*/  IMAD.MOV.U32 R22, RZ, RZ, R17 ;  /* 0x000000ffff167224 */ /* 0x000fce00078e0011 */
.L_x_31:
[----:B------:R-:W-:Y:S05]  /*09a0*/  BSYNC.RECONVERGENT B5 ;  /* 0x0000000000057941 */ /* 0x000fea0003800200 */
.L_x_30:
        /* <DEDUP_REMOVED lines=9> */
[----:B------:R-:W-:Y:S01]  /*0a40*/  MOV R17, R16 ;  /* 0x0000001000117202 */ /* 0x000fe20000000f00 */
[----:B------:R-:W-:Y:S01]  /*0a50*/  IMAD.MOV.U32 R18, RZ, RZ, R23 ;  /* 0x000000ffff127224 */ /* 0x000fe200078e0017 */
[----:B------:R-:W-:-:S07]  /*0a60*/  MOV R21, 0xa80 ;  /* 0x00000a8000157802 */ /* 0x000fce0000000f00 */
[----:B------:R-:W-:Y:S05]  /*0a70*/  CALL.REL.NOINC `($__internal_3_$__cuda_sm3x_div_rn_noftz_f32_slowpath) ;  /* 0x0000001800187944 */ /* 0x000fea0003c00000 */
[----:B------:R-:W-:-:S07]  /*0a80*/  MOV R24, R17 ;  /* 0x0000001100187202 */ /* 0x000fce0000000f00 */
.L_x_33:
[----:B------:R-:W-:Y:S05]  /*0a90*/  BSYNC.RECONVERGENT B5 ;  /* 0x0000000000057941 */ /* 0x000fea0003800200 */
.L_x_32:
        /* <DEDUP_REMOVED lines=9> */
[----:B------:R-:W-:Y:S01]  /*0b30*/  IMAD.MOV.U32 R17, RZ, RZ, R2 ;  /* 0x000000ffff117224 */ /* 0x000fe200078e0002 */
[----:B------:R-:W-:Y:S02]  /*0b40*/  MOV R18, R23 ;  /* 0x0000001700127202 */ /* 0x000fe40000000f00 */
[----:B------:R-:W-:-:S07]  /*0b50*/  MOV R21, 0xb70 ;  /* 0x00000b7000157802 */ /* 0x000fce0000000f00 */
[----:B------:R-:W-:Y:S05]  /*0b60*/  CALL.REL.NOINC `($__internal_3_$__cuda_sm3x_div_rn_noftz_f32_slowpath) ;  /* 0x0000001400dc7944 */ /* 0x000fea0003c00000 */
[----:B------:R-:W-:-:S07]  /*0b70*/  IMAD.MOV.U32 R19, RZ, RZ, R17 ;  /* 0x000000ffff137224 */ /* 0x000fce00078e0011 */
.L_x_35:
[----:B------:R-:W-:Y:S05]  /*0b80*/  BSYNC.RECONVERGENT B5 ;  /* 0x0000000000057941 */ /* 0x000fea0003800200 */
.L_x_34:
[----:B------:R-:W0:Y:S08]  /*0b90*/  F2F.F64.F32 R18, R19 ;  /* 0x0000001300127310 */ /* 0x000e300000201800 */
[----:B------:R-:W1:Y:S01]  /*0ba0*/  F2F.F64.F32 R22, R22 ;  /* 0x0000001600167310 */ /* 0x000e620000201800 */
[----:B0-----:R-:W-:-:S07]  /*0bb0*/  DADD R26, R18, 1 ;  /* 0x3ff00000121a7429 */ /* 0x001fce0000000000 */
[----:B------:R-:W0:Y:S01]  /*0bc0*/  F2F.F64.F32 R24, R24 ;  /* 0x0000001800187310 */ /* 0x000e220000201800 */
[----:B-1----:R-:W-:Y:S02]  /*0bd0*/  DADD R16, R22, 1 ;  /* 0x3ff0000016107429 */ /* 0x002fe40000000000 */
[----:B------:R-:W-:Y:S02]  /*0be0*/  DMUL R26, R26, 0.5 ;  /* 0x3fe000001a1a7828 */ /* 0x000fe40000000000 */
[----:B0-----:R-:W-:-:S04]  /*0bf0*/  DADD R20, R24, 1 ;  /* 0x3ff0000018147429 */ /* 0x001fc80000000000 */
[----:B------:R-:W-:-:S04]  /*0c00*/  DMUL R16, R16, 0.5 ;  /* 0x3fe0000010107828 */ /* 0x000fc80000000000 */
[----:B------:R1:W4:Y:S01]  /*0c10*/  F2F.F32.F64 R26, R26 ;  /* 0x0000001a001a7310 */ /* 0x0003220000301000 */
[----:B------:R-:W-:-:S07]  /*0c20*/  DMUL R20, R20, 0.5 ;  /* 0x3fe0000014147828 */ /* 0x000fce0000000000 */
[----:B------:R1:W5:Y:S08]  /*0c30*/  F2F.F32.F64 R18, R16 ;  /* 0x0000001000127310 */ /* 0x0003700000301000 */
[----:B------:R1:W0:Y:S01]  /*0c40*/  F2F.F32.F64 R25, R20 ;  /* 0x0000001400197310 */ /* 0x0002220000301000 */
[----:B----4-:R-:W-:Y:S05]  /*0c50*/  BRA `(.L_x_29) ;  /* 0x0000000000b07947 */ /* 0x010fea0003800000 */
.L_x_20:
[----:B01----:R-:W-:Y:S05]  /*0c60*/  BSYNC.RELIABLE B4 ;  /* 0x0000000000047941 */ /* 0x003fea0003800100 */
.L_x_19:
[----:B------:R-:W-:Y:S01]  /*0c70*/  IADD3 R16, PT, PT, R5, -0xd000000, RZ ;  /* 0xf300000005107810 */ /* 0x000fe20007ffe0ff */
[----:B------:R0:W1:Y:S01]  /*0c80*/  MUFU.RSQ R2, R5 ;  /* 0x0000000500027308 */ /* 0x0000620000001400 */
[----:B------:R-:W-:Y:S02]  /*0c90*/  BSSY.RECONVERGENT B2, `(.L_x_36) ;  /* 0x000000c000027945 */ /* 0x000fe40003800200 */
[----:B------:R-:W-:-:S13]  /*0ca0*/  ISETP.GT.U32.AND P1, PT, R16, 0x727fffff, PT ;  /* 0x727fffff1000780c */ /* 0x000fda0003f24070 */
[----:B0-----:R-:W-:Y:S05]  /*0cb0*/  @!P1 BRA `(.L_x_37) ;  /* 0x0000000000149947 */ /* 0x001fea0003800000 */
[----:B------:R-:W-:Y:S01]  /*0cc0*/  IMAD.MOV.U32 R18, RZ, RZ, R5 ;  /* 0x000000ffff127224 */ /* 0x000fe200078e0005 */
[----:B------:R-:W-:-:S07]  /*0cd0*/  MOV R24, 0xcf0 ;  /* 0x00000cf000187802 */ /* 0x000fce0000000f00 */
[----:B-1----:R-:W-:Y:S05]  /*0ce0*/  CALL.REL.NOINC `($__internal_2_$__cuda_sm20_sqrt_rn_f32_slowpath) ;  /* 0x0000001400207944 */ /* 0x002fea0003c00000 */
[----:B------:R-:W-:Y:S01]  /*0cf0*/  MOV R18, R21 ;  /* 0x0000001500127202 */ /* 0x000fe20000000f00 */
[----:B------:R-:W-:Y:S06]  /*0d00*/  BRA `(.L_x_38) ;  /* 0x0000000000107947 */ /* 0x000fec0003800000 */
.L_x_37:
[----:B-1----:R-:W-:Y:S01]  /*0d10*/  FMUL.FTZ R18, R5, R2 ;  /* 0x0000000205127220 */ /* 0x002fe20000410000 */
[----:B------:R-:W-:-:S03]  /*0d20*/  FMUL.FTZ R2, R2, 0.5 ;  /* 0x3f00000002027820 */ /* 0x000fc60000410000 */
[----:B------:R-:W-:-:S04]  /*0d30*/  FFMA R17, -R18, R18, R5 ;  /* 0x0000001212117223 */ /* 0x000fc80000000105 */
[----:B------:R-:W-:-:S07]  /*0d40*/  FFMA R18, R17, R2, R18 ;  /* 0x0000000211127223 */ /* 0x000fce0000000012 */
.L_x_38:
[----:B------:R-:W-:Y:S05]  /*0d50*/  BSYNC.RECONVERGENT B2 ;  /* 0x0000000000027941 */ /* 0x000fea0003800200 */
.L_x_36:
        /* <DEDUP_REMOVED lines=10> */
[----:B------:R-:W-:-:S07]  /*0e00*/  MOV R21, 0xe20 ;  /* 0x00000e2000157802 */ /* 0x000fce0000000f00 */
[----:B------:R-:W-:Y:S05]  /*0e10*/  CALL.REL.NOINC `($__internal_3_$__cuda_sm3x_div_rn_noftz_f32_slowpath) ;  /* 0x0000001400307944 */ /* 0x000fea0003c00000 */
[----:B------:R-:W-:-:S07]  /*0e20*/  MOV R2, R17 ;  /* 0x0000001100027202 */ /* 0x000fce0000000f00 */
.L_x_40:
[----:B------:R-:W-:Y:S05]  /*0e30*/  BSYNC.RECONVERGENT B4 ;  /* 0x0000000000047941 */ /* 0x000fea0003800200 */
.L_x_39:
[----:B------:R-:W0:Y:S01]  /*0e40*/  F2F.F64.F32 R16, R2 ;  /* 0x0000000200107310 */ /* 0x000e220000201800 */
[----:B------:R-:W-:Y:S01]  /*0e50*/  UMOV UR6, 0x66666666 ;  /* 0x6666666600067882 */ /* 0x000fe20000000000 */
[----:B------:R-:W-:Y:S01]  /*0e60*/  UMOV UR7, 0x3fe66666 ;  /* 0x3fe6666600077882 */ /* 0x000fe20000000000 */
[----:B0-----:R-:W-:-:S08]  /*0e70*/  DADD R16, R16, 1 ;  /* 0x3ff0000010107429 */ /* 0x001fd00000000000 */
[----:B------:R-:W-:-:S10]  /*0e80*/  DMUL R16, R16, 0.5 ;  /* 0x3fe0000010107828 */ /* 0x000fd40000000000 */
[----:B------:R-:W0:Y:S08]  /*0e90*/  F2F.F32.F64 R16, R16 ;  /* 0x0000001000107310 */ /* 0x000e300000301000 */
[----:B0-----:R-:W0:Y:S02]  /*0ea0*/  F2F.F64.F32 R20, R16 ;  /* 0x0000001000147310 */ /* 0x001e240000201800 */
[----:B0-----:R-:W-:-:S08]  /*0eb0*/  DADD R22, -R20, 1 ;  /* 0x3ff0000014167429 */ /* 0x001fd00000000100 */
[C-C-:B------:R-:W-:Y:S02]  /*0ec0*/  DFMA R18, R20.reuse, 0.5, R22.reuse ;  /* 0x3fe000001412782b */ /* 0x140fe40000000016 */
[C-C-:B------:R-:W-:Y:S02]  /*0ed0*/  DFMA R24, R20.reuse, UR6, R22.reuse ;  /* 0x0000000614187c2b */ /* 0x140fe40008000016 */
[----:B------:R-:W-:-:S06]  /*0ee0*/  DADD R20, R20, R22 ;  /* 0x0000000014147229 */ /* 0x000fcc0000000016 */
[----:B------:R0:W1:Y:S08]  /*0ef0*/  F2F.F32.F64 R18, R18 ;  /* 0x0000001200127310 */ /* 0x0000700000301000 */
[----:B------:R0:W2:Y:S08]  /*0f00*/  F2F.F32.F64 R25, R24 ;  /* 0x0000001800197310 */ /* 0x0000b00000301000 */
[----:B-1----:R0:W3:Y:S02]  /*0f10*/  F2F.F32.F64 R26, R20 ;  /* 0x00000014001a7310 */ /* 0x0020e40000301000 */
.L_x_29:
[----:B------:R-:W-:Y:S05]  /*0f20*/  BSYNC.RECONVERGENT B0 ;  /* 0x0000000000007941 */ /* 0x000fea0003800200 */
.L_x_18:
[----:B-1---5:R-:W-:Y:S01]  /*0f30*/  FMUL R17, R18, 255 ;  /* 0x437f000012117820 */ /* 0x022fe20000400000 */
[----:B0-2---:R-:W-:Y:S01]  /*0f40*/  FMUL R25, R25, 255 ;  /* 0x437f000019197820 */ /* 0x005fe20000400000 */
[----:B---3--:R-:W-:-:S03]  /*0f50*/  FMUL R19, R26, 255 ;  /* 0x437f00001a137820 */ /* 0x008fc60000400000 */
[----:B------:R2:W-:Y:S04]  /*0f60*/  STG.E desc[UR4][R12.64], R17 ;  /* 0x000000110c007986 */ /* 0x0005e8000c101904 */
[----:B------:R2:W-:Y:S04]  /*0f70*/  STG.E desc[UR4][R10.64], R25 ;  /* 0x000000190a007986 */ /* 0x0005e8000c101904 */
[----:B------:R2:W-:Y:S02]  /*0f80*/  STG.E desc[UR4][R8.64], R19 ;  /* 0x0000001308007986 */ /* 0x0005e4000c101904 */
.L_x_17:
[----:B01----:R-:W-:Y:S05]  /*0f90*/  BSYNC.RECONVERGENT B1 ;  /* 0x0000000000017941 */ /* 0x003fea0003800200 */
.L_x_16:
[----:B------:R-:W-:Y:S05]  /*0fa0*/  WARPSYNC.ALL ;  /* 0x0000000000007948 */ /* 0x000fea0003800000 */
[----:B------:R-:W-:Y:S05]  /*0fb0*/  @P2 BRA `(.L_x_41) ;  /* 0xfffffff4000c2947 */ /* 0x000fea000383ffff */
.L_x_15:
[----:B------:R-:W0:Y:S02]  /*0fc0*/  LDC R2, c[0x0][0x3b8] ;  /* 0x0000ee00ff027b82 */ /* 0x000e240000000800 */
[----:B0-----:R-:W-:-:S04]  /*0fd0*/  LOP3.LUT R2, R2, 0x1, RZ, 0xc0, !PT ;  /* 0x0000000102027812 */ /* 0x001fc800078ec0ff */
[----:B------:R-:W-:-:S13]  /*0fe0*/  ISETP.NE.U32.OR P0, PT, R2, 0x1, P0 ;  /* 0x000000010200780c */ /* 0x000fda0000705470 */
[----:B------:R-:W-:Y:S05]  /*0ff0*/  @P0 EXIT ;  /* 0x000000000000094d */ /* 0x000fea0003800000 */
[----:B------:R-:W-:Y:S01]  /*1000*/  FSETP.GEU.AND P0, PT, R7, RZ, PT ;  /* 0x000000ff0700720b */ /* 0x000fe20003f0e000 */
[----:B------:R-:W-:Y:S04]  /*1010*/  BSSY.RECONVERGENT B1, `(.L_x_42) ;  /* 0x00000b2000017945 */ /* 0x000fe80003800200 */
[----:B------:R-:W-:Y:S08]  /*1020*/  BSSY.RELIABLE B0, `(.L_x_43) ;  /* 0x0000085000007945 */ /* 0x000ff00003800100 */
[----:B------:R-:W-:Y:S05]  /*1030*/  @!P0 BRA `(.L_x_44) ;  /* 0x00000008000c8947 */ /* 0x000fea0003800000 */
[----:B------:R-:W-:Y:S01]  /*1040*/  VIADD R16, R7, 0xf3000000 ;  /* 0xf300000007107836 */ /* 0x000fe20000000000 */
[----:B------:R0:W1:Y:S01]  /*1050*/  MUFU.RSQ R2, R7 ;  /* 0x0000000700027308 */ /* 0x0000620000001400 */
[----:B------:R-:W-:Y:S03]  /*1060*/  BSSY.RECONVERGENT B2, `(.L_x_45) ;  /* 0x000000c000027945 */ /* 0x000fe60003800200 */
[----:B------:R-:W-:-:S13]  /*1070*/  ISETP.GT.U32.AND P0, PT, R16, 0x727fffff, PT ;  /* 0x727fffff1000780c */ /* 0x000fda0003f04070 */
[----:B01----:R-:W-:Y:S05]  /*1080*/  @!P0 BRA `(.L_x_46) ;  /* 0x0000000000148947 */ /* 0x003fea0003800000 */
[----:B------:R-:W-:Y:S02]  /*1090*/  MOV R18, R7 ;  /* 0x0000000700127202 */ /* 0x000fe40000000f00 */
[----:B------:R-:W-:-:S07]  /*10a0*/  MOV R24, 0x10c0 ;  /* 0x000010c000187802 */ /* 0x000fce0000000f00 */
[----:B--2---:R-:W-:Y:S05]  /*10b0*/  CALL.REL.NOINC `($__internal_2_$__cuda_sm20_sqrt_rn_f32_slowpath) ;  /* 0x00000010002c7944 */ /* 0x004fea0003c00000 */
[----:B------:R-:W-:Y:S01]  /*10c0*/  IMAD.MOV.U32 R7, RZ, RZ, R21 ;  /* 0x000000ffff077224 */ /* 0x000fe200078e0015 */
[----:B------:R-:W-:Y:S06]  /*10d0*/  BRA `(.L_x_47) ;  /* 0x0000000000107947 */ /* 0x000fec0003800000 */
.L_x_46:
[----:B------:R-:W-:Y:S01]  /*10e0*/  FMUL.FTZ R16, R7, R2 ;  /* 0x0000000207107220 */ /* 0x000fe20000410000 */
[----:B------:R-:W-:-:S03]  /*10f0*/  FMUL.FTZ R2, R2, 0.5 ;  /* 0x3f00000002027820 */ /* 0x000fc60000410000 */
[----:B------:R-:W-:-:S04]  /*1100*/  FFMA R7, -R16, R16, R7 ;  /* 0x0000001010077223 */ /* 0x000fc80000000107 */
[----:B------:R-:W-:-:S07]  /*1110*/  FFMA R7, R7, R2, R16 ;  /* 0x0000000207077223 */ /* 0x000fce0000000010 */
.L_x_47:
[----:B------:R-:W-:Y:S05]  /*1120*/  BSYNC.RECONVERGENT B2 ;  /* 0x0000000000027941 */ /* 0x000fea0003800200 */
.L_x_45:
[----:B--2---:R-:W0:Y:S01]  /*1130*/  MUFU.RCP64H R17, R15 ;  /* 0x0000000f00117308 */ /* 0x004e220000001800 */
[----:B------:R-:W-:Y:S01]  /*1140*/  HFMA2 R16, -RZ, RZ, 0, 5.9604644775390625e-08 ;  /* 0x00000001ff107431 */ /* 0x000fe200000001ff */
        /* <DEDUP_REMOVED lines=23> */
.L_x_49:
[----:B------:R-:W-:Y:S05]  /*12c0*/  BSYNC.RECONVERGENT B2 ;  /* 0x0000000000027941 */ /* 0x000fea0003800200 */
.L_x_48:
[----:B------:R-:W0:Y:S02]  /*12d0*/  F2F.F32.F64 R7, R6 ;  /* 0x0000000600077310 */ /* 0x000e240000301000 */
[----:B0-----:R-:W-:-:S13]  /*12e0*/  FSETP.GT.AND P0, PT, R7, RZ, PT ;  /* 0x000000ff0700720b */ /* 0x001fda0003f04000 */
[----:B------:R-:W-:Y:S05]  /*12f0*/  @P0 BREAK.RELIABLE B0 ;  /* 0x0000000000000942 */ /* 0x000fea0003800100 */
[----:B------:R-:W-:Y:S05]  /*1300*/  @!P0 BRA `(.L_x_44) ;  /* 0x0000000400588947 */ /* 0x000fea0003800000 */
[----:B------:R-:W0:Y:S01]  /*1310*/  LDCU.64 UR8, c[0x0][0x3b0] ;  /* 0x00007600ff0877ac */ /* 0x000e220008000a00 */
[----:B------:R-:W-:Y:S01]  /*1320*/  BSSY.RECONVERGENT B2, `(.L_x_50) ;  /* 0x0000015000027945 */ /* 0x000fe20003800200 */
[----:B------:R-:W1:Y:S01]  /*1330*/  LDCU UR6, c[0x0][0x3ac] ;  /* 0x00007580ff0677ac */ /* 0x000e620008000800 */
[-C--:B0-----:R-:W-:Y:S01]  /*1340*/  FFMA R0, R0, R7.reuse, UR8 ;  /* 0x0000000800007e23 */ /* 0x081fe20008000007 */
[-C--:B------:R-:W-:Y:S01]  /*1350*/  FFMA R2, R4, R7.reuse, UR9 ;  /* 0x0000000904027e23 */ /* 0x080fe20008000007 */
[----:B-1----:R-:W-:Y:S02]  /*1360*/  FFMA R3, R3, R7, UR6 ;  /* 0x0000000603037e23 */ /* 0x002fe40008000007 */
[----:B------:R-:W-:Y:S01]  /*1370*/  FMUL R4, R0, R0 ;  /* 0x0000000000047220 */ /* 0x000fe20000400000 */
[----:B------:R-:W-:-:S03]  /*1380*/  FADD R2, R2, 1 ;  /* 0x3f80000002027421 */ /* 0x000fc60000000000 */
        /* <DEDUP_REMOVED lines=10> */
.L_x_51:
[----:B------:R-:W-:Y:S01]  /*1430*/  FMUL.FTZ R5, R18, R7 ;  /* 0x0000000712057220 */ /* 0x000fe20000410000 */
[----:B------:R-:W-:-:S03]  /*1440*/  FMUL.FTZ R6, R7, 0.5 ;  /* 0x3f00000007067820 */ /* 0x000fc60000410000 */
[----:B------:R-:W-:-:S04]  /*1450*/  FFMA R4, -R5, R5, R18 ;  /* 0x0000000505047223 */ /* 0x000fc80000000112 */
[----:B------:R-:W-:-:S07]  /*1460*/  FFMA R5, R4, R6, R5 ;  /* 0x0000000604057223 */ /* 0x000fce0000000005 */
.L_x_52:
[----:B------:R-:W-:Y:S05]  /*1470*/  BSYNC.RECONVERGENT B2 ;  /* 0x0000000000027941 */ /* 0x000fea0003800200 */
.L_x_50:
        /* <DEDUP_REMOVED lines=19> */
.L_x_55:
[----:B------:R-:W-:Y:S05]  /*15b0*/  BSYNC.RECONVERGENT B4 ;  /* 0x0000000000047941 */ /* 0x000fea0003800200 */
.L_x_54:
        /* <DEDUP_REMOVED lines=14> */
.L_x_57:
[----:B------:R-:W-:Y:S05]  /*16a0*/  BSYNC.RECONVERGENT B4 ;  /* 0x0000000000047941 */ /* 0x000fea0003800200 */
.L_x_56:
        /* <DEDUP_REMOVED lines=14> */
.L_x_59:
[----:B------:R-:W-:Y:S05]  /*1790*/  BSYNC.RECONVERGENT B4 ;  /* 0x0000000000047941 */ /* 0x000fea0003800200 */
.L_x_58:
[----:B------:R-:W0:Y:S08]  /*17a0*/  F2F.F64.F32 R4, R4 ;  /* 0x0000000400047310 */ /* 0x000e300000201800 */
[----:B------:R-:W1:Y:S01]  /*17b0*/  F2F.F64.F32 R2, R3 ;  /* 0x0000000300027310 */ /* 0x000e620000201800 */
[----:B0-----:R-:W-:-:S07]  /*17c0*/  DADD R6, R4, 1 ;  /* 0x3ff0000004067429 */ /* 0x001fce0000000000 */
[----:B------:R-:W0:Y:S01]  /*17d0*/  F2F.F64.F32 R16, R0 ;  /* 0x0000000000107310 */ /* 0x000e220000201800 */
[----:B-1----:R-:W-:Y:S02]  /*17e0*/  DADD R14, R2, 1 ;  /* 0x3ff00000020e7429 */ /* 0x002fe40000000000 */
[----:B------:R-:W-:Y:S02]  /*17f0*/  DMUL R6, R6, 0.5 ;  /* 0x3fe0000006067828 */ /* 0x000fe40000000000 */
[----:B0-----:R-:W-:-:S04]  /*1800*/  DADD R16, R16, 1 ;  /* 0x3ff0000010107429 */ /* 0x001fc80000000000 */
[----:B------:R0:W1:Y:S01]  /*1810*/  F2F.F32.F64 R18, R6 ;  /* 0x0000000600127310 */ /* 0x0000620000301000 */
[----:B------:R-:W-:-:S03]  /*1820*/  DMUL R14, R14, 0.5 ;  /* 0x3fe000000e0e7828 */ /* 0x000fc60000000000 */
[----:B------:R-:W-:-:S04]  /*1830*/  DMUL R16, R16, 0.5 ;  /* 0x3fe0000010107828 */ /* 0x000fc80000000000 */
[----:B------:R0:W2:Y:S08]  /*1840*/  F2F.F32.F64 R19, R14 ;  /* 0x0000000e00137310 */ /* 0x0000b00000301000 */
[----:B------:R0:W3:Y:S01]  /*1850*/  F2F.F32.F64 R4, R16 ;  /* 0x0000001000047310 */ /* 0x0000e20000301000 */
[----:B-1----:R-:W-:Y:S05]  /*1860*/  BRA `(.L_x_53) ;  /* 0x0000000000b07947 */ /* 0x002fea0003800000 */
.L_x_44:
[----:B------:R-:W-:Y:S05]  /*1870*/  BSYNC.RELIABLE B0 ;  /* 0x0000000000007941 */ /* 0x000fea0003800100 */
.L_x_43:
        /* <DEDUP_REMOVED lines=10> */
.L_x_61:
[----:B------:R-:W-:Y:S01]  /*1920*/  FMUL.FTZ R18, R5, R2 ;  /* 0x0000000205127220 */ /* 0x000fe20000410000 */
[----:B------:R-:W-:-:S03]  /*1930*/  FMUL.FTZ R2, R2, 0.5 ;  /* 0x3f00000002027820 */ /* 0x000fc60000410000 */
[----:B------:R-:W-:-:S04]  /*1940*/  FFMA R5, -R18, R18, R5 ;  /* 0x0000001212057223 */ /* 0x000fc80000000105 */
[----:B------:R-:W-:-:S07]  /*1950*/  FFMA R18, R5, R2, R18 ;  /* 0x0000000205127223 */ /* 0x000fce0000000012 */
.L_x_62:
[----:B------:R-:W-:Y:S05]  /*1960*/  BSYNC.RECONVERGENT B2 ;  /* 0x0000000000027941 */ /* 0x000fea0003800200 */
.L_x_60:
        /* <DEDUP_REMOVED lines=9> */
[----:B--2---:R-:W-:Y:S02]  /*1a00*/  MOV R17, R0 ;  /* 0x0000000000117202 */ /* 0x004fe40000000f00 */
[----:B------:R-:W-:-:S07]  /*1a10*/  MOV R21, 0x1a30 ;  /* 0x00001a3000157802 */ /* 0x000fce0000000f00 */
[----:B------:R-:W-:Y:S05]  /*1a20*/  CALL.REL.NOINC `($__internal_3_$__cuda_sm3x_div_rn_noftz_f32_slowpath) ;  /* 0x00000008002c7944 */ /* 0x000fea0003c00000 */
[----:B------:R-:W-:-:S07]  /*1a30*/  IMAD.MOV.U32 R20, RZ, RZ, R17 ;  /* 0x000000ffff147224 */ /* 0x000fce00078e0011 */
.L_x_64:
[----:B------:R-:W-:Y:S05]  /*1a40*/  BSYNC.RECONVERGENT B4 ;  /* 0x0000000000047941 */ /* 0x000fea0003800200 */
.L_x_63:
        /* <DEDUP_REMOVED lines=9> */
[C-C-:B--2---:R-:W-:Y:S02]  /*1ae0*/  DFMA R16, R4.reuse, UR6, R6.reuse ;  /* 0x0000000604107c2b */ /* 0x144fe40008000006 */
[----:B------:R-:W-:Y:S02]  /*1af0*/  DADD R4, R4, R6 ;  /* 0x0000000004047229 */ /* 0x000fe40000000006 */
[----:B------:R1:W4:Y:S08]  /*1b00*/  F2F.F32.F64 R18, R14 ;  /* 0x0000000e00127310 */ /* 0x0003300000301000 */
[----:B------:R1:W5:Y:S08]  /*1b10*/  F2F.F32.F64 R19, R16 ;  /* 0x0000001000137310 */ /* 0x0003700000301000 */
[----:B----4-:R1:W0:Y:S02]  /*1b20*/  F2F.F32.F64 R4, R4 ;  /* 0x0000000400047310 */ /* 0x0102240000301000 */
.L_x_53:
[----:B------:R-:W-:Y:S05]  /*1b30*/  BSYNC.RECONVERGENT B1 ;  /* 0x0000000000017941 */ /* 0x000fea0003800200 */
.L_x_42:
[----:B------:R-:W-:Y:S05]  /*1b40*/  WARPSYNC.ALL ;  /* 0x0000000000007948 */ /* 0x000fea0003800000 */
[----:B------:R-:W-:Y:S01]  /*1b50*/  FMUL R3, R18, 255 ;  /* 0x437f000012037820 */ /* 0x000fe20000400000 */
[----:B--2--5:R-:W-:Y:S01]  /*1b60*/  FMUL R19, R19, 255 ;  /* 0x437f000013137820 */ /* 0x024fe20000400000 */
[----:B01-3--:R-:W-:-:S03]  /*1b70*/  FMUL R5, R4, 255 ;  /* 0x437f000004057820 */ /* 0x00bfc60000400000 */
[----:B------:R-:W-:Y:S04]  /*1b80*/  STG.E desc[UR4][R12.64], R3 ;  /* 0x000000030c007986 */ /* 0x000fe8000c101904 */
[----:B------:R-:W-:Y:S04]  /*1b90*/  STG.E desc[UR4][R10.64], R19 ;  /* 0x000000130a007986 */ /* 0x000fe8000c101904 */
[----:B------:R-:W-:Y:S01]  /*1ba0*/  STG.E desc[UR4][R8.64], R5 ;  /* 0x0000000508007986 */ /* 0x000fe2000c101904 */
[----:B------:R-:W-:Y:S05]  /*1bb0*/  EXIT ;  /* 0x000000000000794d */ /* 0x000fea0003800000 */
        .weak           $__internal_1_$__cuda_sm20_div_rn_f64_full
        .type           $__internal_1_$__cuda_sm20_div_rn_f64_full,@function
        .size           $__internal_1_$__cuda_sm20_div_rn_f64_full,($__internal_2_$__cuda_sm20_sqrt_rn_f32_slowpath - $__internal_1_$__cuda_sm20_div_rn_f64_full)
$__internal_1_$__cuda_sm20_div_rn_f64_full:
[C---:B------:R-:W-:Y:S01]  /*1bc0*/  FSETP.GEU.AND P1, PT, |R19|.reuse, 1.469367938527859385e-39, PT ;  /* 0x001000001300780b */ /* 0x040fe20003f2e200 */
[----:B------:R-:W-:Y:S01]  /*1bd0*/  IMAD.MOV.U32 R22, RZ, RZ, 0x1 ;  /* 0x00000001ff167424 */ /* 0x000fe200078e00ff */
[----:B------:R-:W-:Y:S01]  /*1be0*/  LOP3.LUT R16, R19, 0x800fffff, RZ, 0xc0, !PT ;  /* 0x800fffff13107812 */ /* 0x000fe200078ec0ff */
[----:B------:R-:W-:Y:S01]  /*1bf0*/  BSSY.RECONVERGENT B3, `(.L_x_65) ;  /* 0x0000054000037945 */ /* 0x000fe20003800200 */
[C---:B------:R-:W-:Y:S02]  /*1c00*/  FSETP.GEU.AND P4, PT, |R21|.reuse, 1.469367938527859385e-39, PT ;  /* 0x001000001500780b */ /* 0x040fe40003f8e200 */
[----:B------:R-:W-:Y:S02]  /*1c10*/  LOP3.LUT R17, R16, 0x3ff00000, RZ, 0xfc, !PT ;  /* 0x3ff0000010117812 */ /* 0x000fe400078efcff */
[----:B------:R-:W-:Y:S02]  /*1c20*/  MOV R16, R18 ;  /* 0x0000001200107202 */ /* 0x000fe40000000f00 */
[----:B------:R-:W-:-:S02]  /*1c30*/  LOP3.LUT R31, R21, 0x7ff00000, RZ, 0xc0, !PT ;  /* 0x7ff00000151f7812 */ /* 0x000fc400078ec0ff */
[----:B------:R-:W-:Y:S01]  /*1c40*/  MOV R32, 0x1ca00000 ;  /* 0x1ca0000000207802 */ /* 0x000fe20000000f00 */
[----:B------:R-:W-:Y:S01]  /*1c50*/  @!P1 DMUL R16, R18, 8.98846567431157953865e+307 ;  /* 0x7fe0000012109828 */ /* 0x000fe20000000000 */
[----:B------:R-:W-:-:S03]  /*1c60*/  LOP3.LUT R34, R19, 0x7ff00000, RZ, 0xc0, !PT ;  /* 0x7ff0000013227812 */ /* 0x000fc600078ec0ff */
[----:B------:R-:W-:Y:S02]  /*1c70*/  @!P4 LOP3.LUT R26, R19, 0x7ff00000, RZ, 0xc0, !PT ;  /* 0x7ff00000131ac812 */ /* 0x000fe400078ec0ff */
[----:B------:R-:W0:Y:S01]  /*1c80*/  MUFU.RCP64H R23, R17 ;  /* 0x0000001100177308 */ /* 0x000e220000001800 */
[C---:B------:R-:W-:Y:S02]  /*1c90*/  ISETP.GE.U32.AND P3, PT, R31.reuse, R34, PT ;  /* 0x000000221f00720c */ /* 0x040fe40003f66070 */
[----:B------:R-:W-:Y:S02]  /*1ca0*/  @!P4 ISETP.GE.U32.AND P5, PT, R31, R26, PT ;  /* 0x0000001a1f00c20c */ /* 0x000fe40003fa6070 */
[----:B------:R-:W-:Y:S02]  /*1cb0*/  @!P1 LOP3.LUT R34, R17, 0x7ff00000, RZ, 0xc0, !PT ;  /* 0x7ff0000011229812 */ /* 0x000fe400078ec0ff */
[----:B------:R-:W-:-:S04]  /*1cc0*/  @!P4 SEL R27, R32, 0x63400000, !P5 ;  /* 0x63400000201bc807 */ /* 0x000fc80006800000 */
[----:B------:R-:W-:-:S04]  /*1cd0*/  @!P4 LOP3.LUT R28, R27, 0x80000000, R21, 0xf8, !PT ;  /* 0x800000001b1cc812 */ /* 0x000fc800078ef815 */
[----:B------:R-:W-:Y:S01]  /*1ce0*/  @!P4 LOP3.LUT R29, R28, 0x100000, RZ, 0xfc, !PT ;  /* 0x001000001c1dc812 */ /* 0x000fe200078efcff */
[----:B0-----:R-:W-:Y:S01]  /*1cf0*/  DFMA R24, R22, -R16, 1 ;  /* 0x3ff000001618742b */ /* 0x001fe20000000810 */
[----:B------:R-:W-:-:S07]  /*1d00*/  @!P4 MOV R28, RZ ;  /* 0x000000ff001cc202 */ /* 0x000fce0000000f00 */
[----:B------:R-:W-:-:S08]  /*1d10*/  DFMA R24, R24, R24, R24 ;  /* 0x000000181818722b */ /* 0x000fd00000000018 */
[----:B------:R-:W-:Y:S01]  /*1d20*/  DFMA R24, R22, R24, R22 ;  /* 0x000000181618722b */ /* 0x000fe20000000016 */
[----:B------:R-:W-:Y:S01]  /*1d30*/  SEL R23, R32, 0x63400000, !P3 ;  /* 0x6340000020177807 */ /* 0x000fe20005800000 */
[----:B------:R-:W-:-:S03]  /*1d40*/  IMAD.MOV.U32 R22, RZ, RZ, R20 ;  /* 0x000000ffff167224 */ /* 0x000fc600078e0014 */
[----:B------:R-:W-:-:S03]  /*1d50*/  LOP3.LUT R23, R23, 0x800fffff, R21, 0xf8, !PT ;  /* 0x800fffff17177812 */ /* 0x000fc600078ef815 */
[----:B------:R-:W-:-:S03]  /*1d60*/  DFMA R26, R24, -R16, 1 ;  /* 0x3ff00000181a742b */ /* 0x000fc60000000810 */
[----:B------:R-:W-:-:S05]  /*1d70*/  @!P4 DFMA R22, R22, 2, -R28 ;  /* 0x400000001616c82b */ /* 0x000fca000000081c */
[----:B------:R-:W-:-:S08]  /*1d80*/  DFMA R24, R24, R26, R24 ;  /* 0x0000001a1818722b */ /* 0x000fd00000000018 */
[----:B------:R-:W-:-:S08]  /*1d90*/  DMUL R26, R24, R22 ;  /* 0x00000016181a7228 */ /* 0x000fd00000000000 */
[----:B------:R-:W-:-:S08]  /*1da0*/  DFMA R28, R26, -R16, R22 ;  /* 0x800000101a1c722b */ /* 0x000fd00000000016 */
[----:B------:R-:W-:Y:S01]  /*1db0*/  DFMA R28, R24, R28, R26 ;  /* 0x0000001c181c722b */ /* 0x000fe2000000001a */
[----:B------:R-:W-:Y:S01]  /*1dc0*/  IMAD.MOV.U32 R27, RZ, RZ, R31 ;  /* 0x000000ffff1b7224 */ /* 0x000fe200078e001f */
[----:B------:R-:W-:Y:S01]  /*1dd0*/  @!P4 LOP3.LUT R27, R23, 0x7ff00000, RZ, 0xc0, !PT ;  /* 0x7ff00000171bc812 */ /* 0x000fe200078ec0ff */
[----:B------:R-:W-:-:S03]  /*1de0*/  VIADD R25, R34, 0xffffffff ;  /* 0xffffffff22197836 */ /* 0x000fc60000000000 */
[----:B------:R-:W-:-:S04]  /*1df0*/  IADD3 R24, PT, PT, R27, -0x1, RZ ;  /* 0xffffffff1b187810 */ /* 0x000fc80007ffe0ff */
[----:B------:R-:W-:-:S04]  /*1e00*/  ISETP.GT.U32.AND P1, PT, R24, 0x7feffffe, PT ;  /* 0x7feffffe1800780c */ /* 0x000fc80003f24070 */
[----:B------:R-:W-:-:S13]  /*1e10*/  ISETP.GT.U32.OR P1, PT, R25, 0x7feffffe, P1 ;  /* 0x7feffffe1900780c */ /* 0x000fda0000f24470 */
[----:B------:R-:W-:Y:S05]  /*1e20*/  @P1 BRA `(.L_x_66) ;  /* 0x00000000006c1947 */ /* 0x000fea0003800000 */
[----:B------:R-:W-:-:S04]  /*1e30*/  LOP3.LUT R24, R19, 0x7ff00000, RZ, 0xc0, !PT ;  /* 0x7ff0000013187812 */ /* 0x000fc800078ec0ff */
[CC--:B------:R-:W-:Y:S02]  /*1e40*/  VIADDMNMX R20, R31.reuse, -R24.reuse, 0xb9600000, !PT ;  /* 0xb96000001f147446 */ /* 0x0c0fe40007800918 */
[----:B------:R-:W-:Y:S02]  /*1e50*/  ISETP.GE.U32.AND P1, PT, R31, R24, PT ;  /* 0x000000181f00720c */ /* 0x000fe40003f26070 */
[----:B------:R-:W-:Y:S02]  /*1e60*/  VIMNMX R20, PT, PT, R20, 0x46a00000, PT ;  /* 0x46a0000014147848 */ /* 0x000fe40003fe0100 */
[----:B------:R-:W-:-:S04]  /*1e70*/  SEL R21, R32, 0x63400000, !P1 ;  /* 0x6340000020157807 */ /* 0x000fc80004800000 */
[----:B------:R-:W-:Y:S02]  /*1e80*/  IADD3 R26, PT, PT, -R21, R20, RZ ;  /* 0x00000014151a7210 */ /* 0x000fe40007ffe1ff */
[----:B------:R-:W-:-:S03]  /*1e90*/  MOV R20, RZ ;  /* 0x000000ff00147202 */ /* 0x000fc60000000f00 */
        /* <DEDUP_REMOVED lines=10> */
[----:B------:R-:W-:Y:S01]  /*1f40*/  IADD3 R17, PT, PT, -R26, RZ, RZ ;  /* 0x000000ff1a117210 */ /* 0x000fe20007ffe1ff */
[----:B------:R-:W-:Y:S01]  /*1f50*/  IMAD.MOV.U32 R16, RZ, RZ, RZ ;  /* 0x000000ffff107224 */ /* 0x000fe200078e00ff */
[----:B------:R-:W-:-:S05]  /*1f60*/  DMUL.RP R20, R28, R20 ;  /* 0x000000141c147228 */ /* 0x000fca0000008000 */
[----:B------:R-:W-:-:S05]  /*1f70*/  DFMA R16, R24, -R16, R28 ;  /* 0x800000101810722b */ /* 0x000fca000000001c */
[----:B------:R-:W-:Y:S02]  /*1f80*/  LOP3.LUT R19, R21, R19, RZ, 0x3c, !PT ;  /* 0x0000001315137212 */ /* 0x000fe400078e3cff */
[----:B------:R-:W-:-:S04]  /*1f90*/  IADD3 R16, PT, PT, -R26, -0x43300000, RZ ;  /* 0xbcd000001a107810 */ /* 0x000fc80007ffe1ff */
[----:B------:R-:W-:-:S04]  /*1fa0*/  FSETP.NEU.AND P1, PT, |R17|, R16, PT ;  /* 0x000000101100720b */ /* 0x000fc80003f2d200 */
[----:B------:R-:W-:Y:S02]  /*1fb0*/  FSEL R24, R20, R24, !P1 ;  /* 0x0000001814187208 */ /* 0x000fe40004800000 */
[----:B------:R-:W-:Y:S01]  /*1fc0*/  FSEL R25, R19, R25, !P1 ;  /* 0x0000001913197208 */ /* 0x000fe20004800000 */
[----:B------:R-:W-:Y:S06]  /*1fd0*/  BRA `(.L_x_67) ;  /* 0x0000000000547947 */ /* 0x000fec0003800000 */
.L_x_66:
[----:B------:R-:W-:-:S14]  /*1fe0*/  DSETP.NAN.AND P1, PT, R20, R20, PT ;  /* 0x000000141400722a */ /* 0x000fdc0003f28000 */
[----:B------:R-:W-:Y:S05]  /*1ff0*/  @P1 BRA `(.L_x_68) ;  /* 0x0000000000441947 */ /* 0x000fea0003800000 */
[----:B------:R-:W-:-:S14]  /*2000*/  DSETP.NAN.AND P1, PT, R18, R18, PT ;  /* 0x000000121200722a */ /* 0x000fdc0003f28000 */
[----:B------:R-:W-:Y:S05]  /*2010*/  @P1 BRA `(.L_x_69) ;  /* 0x0000000000301947 */ /* 0x000fea0003800000 */
[----:B------:R-:W-:Y:S01]  /*2020*/  ISETP.NE.AND P1, PT, R27, R34, PT ;  /* 0x000000221b00720c */ /* 0x000fe20003f25270 */
[----:B------:R-:W-:Y:S01]  /*2030*/  IMAD.MOV.U32 R25, RZ, RZ, -0x80000 ;  /* 0xfff80000ff197424 */ /* 0x000fe200078e00ff */
[----:B------:R-:W-:-:S11]  /*2040*/  MOV R24, 0x0 ;  /* 0x0000000000187802 */ /* 0x000fd60000000f00 */
[----:B------:R-:W-:Y:S05]  /*2050*/  @!P1 BRA `(.L_x_67) ;  /* 0x0000000000349947 */ /* 0x000fea0003800000 */
[----:B------:R-:W-:Y:S02]  /*2060*/  ISETP.NE.AND P1, PT, R27, 0x7ff00000, PT ;  /* 0x7ff000001b00780c */ /* 0x000fe40003f25270 */
[----:B------:R-:W-:Y:S02]  /*2070*/  LOP3.LUT R25, R21, 0x80000000, R19, 0x48, !PT ;  /* 0x8000000015197812 */ /* 0x000fe400078e4813 */
[----:B------:R-:W-:-:S13]  /*2080*/  ISETP.EQ.OR P1, PT, R34, RZ, !P1 ;  /* 0x000000ff2200720c */ /* 0x000fda0004f22670 */
[----:B------:R-:W-:Y:S02]  /*2090*/  @P1 LOP3.LUT R16, R25, 0x7ff00000, RZ, 0xfc, !PT ;  /* 0x7ff0000019101812 */ /* 0x000fe400078efcff */
[----:B------:R-:W-:Y:S01]  /*20a0*/  @!P1 MOV R24, RZ ;  /* 0x000000ff00189202 */ /* 0x000fe20000000f00 */
[----:B------:R-:W-:Y:S01]  /*20b0*/  @P1 IMAD.MOV.U32 R24, RZ, RZ, RZ ;  /* 0x000000ffff181224 */ /* 0x000fe200078e00ff */
[----:B------:R-:W-:Y:S01]  /*20c0*/  @P1 MOV R25, R16 ;  /* 0x0000001000191202 */ /* 0x000fe20000000f00 */
[----:B------:R-:W-:Y:S06]  /*20d0*/  BRA `(.L_x_67) ;  /* 0x0000000000147947 */ /* 0x000fec0003800000 */
.L_x_69:
[----:B------:R-:W-:Y:S01]  /*20e0*/  LOP3.LUT R25, R19, 0x80000, RZ, 0xfc, !PT ;  /* 0x0008000013197812 */ /* 0x000fe200078efcff */
[----:B------:R-:W-:Y:S01]  /*20f0*/  IMAD.MOV.U32 R24, RZ, RZ, R18 ;  /* 0x000000ffff187224 */ /* 0x000fe200078e0012 */
[----:B------:R-:W-:Y:S06]  /*2100*/  BRA `(.L_x_67) ;  /* 0x0000000000087947 */ /* 0x000fec0003800000 */
.L_x_68:
[----:B------:R-:W-:Y:S02]  /*2110*/  LOP3.LUT R25, R21, 0x80000, RZ, 0xfc, !PT ;  /* 0x0008000015197812 */ /* 0x000fe400078efcff */
[----:B------:R-:W-:-:S07]  /*2120*/  MOV R24, R20 ;  /* 0x0000001400187202 */ /* 0x000fce0000000f00 */
.L_x_67:
[----:B------:R-:W-:Y:S05]  /*2130*/  BSYNC.RECONVERGENT B3 ;  /* 0x0000000000037941 */ /* 0x000fea0003800200 */
.L_x_65:
[----:B------:R-:W-:Y:S01]  /*2140*/  MOV R16, R2 ;  /* 0x0000000200107202 */ /* 0x000fe20000000f00 */
[----:B------:R-:W-:-:S04]  /*2150*/  IMAD.MOV.U32 R17, RZ, RZ, 0x0 ;  /* 0x00000000ff117424 */ /* 0x000fc800078e00ff */
[----:B------:R-:W-:Y:S05]  /*2160*/  RET.REL.NODEC R16 `(_Z15shootRaysKerneliiffffffffffffi) ;  /* 0xffffffdc10a47950 */ /* 0x000fea0003c3ffff */
        .weak           $__internal_2_$__cuda_sm20_sqrt_rn_f32_slowpath
        .type           $__internal_2_$__cuda_sm20_sqrt_rn_f32_slowpath,@function
        .size           $__internal_2_$__cuda_sm20_sqrt_rn_f32_slowpath,($__internal_3_$__cuda_sm3x_div_rn_noftz_f32_slowpath - $__internal_2_$__cuda_sm20_sqrt_rn_f32_slowpath)
$__internal_2_$__cuda_sm20_sqrt_rn_f32_slowpath:
[----:B------:R-:W-:-:S13]  /*2170*/  LOP3.LUT P1, RZ, R18, 0x7fffffff, RZ, 0xc0, !PT ;  /* 0x7fffffff12ff7812 */ /* 0x000fda000782c0ff */
[----:B------:R-:W-:Y:S01]  /*2180*/  @!P1 MOV R19, R18 ;  /* 0x0000001200139202 */ /* 0x000fe20000000f00 */
[----:B------:R-:W-:Y:S06]  /*2190*/  @!P1 BRA `(.L_x_70) ;  /* 0x0000000000409947 */ /* 0x000fec0003800000 */
[----:B------:R-:W-:-:S13]  /*21a0*/  FSETP.GEU.FTZ.AND P1, PT, R18, RZ, PT ;  /* 0x000000ff1200720b */ /* 0x000fda0003f3e000 */
[----:B------:R-:W-:Y:S01]  /*21b0*/  @!P1 MOV R19, 0x7fffffff ;  /* 0x7fffffff00139802 */ /* 0x000fe20000000f00 */
[----:B------:R-:W-:Y:S06]  /*21c0*/  @!P1 BRA `(.L_x_70) ;  /* 0x0000000000349947 */ /* 0x000fec0003800000 */
[----:B------:R-:W-:-:S13]  /*21d0*/  FSETP.GTU.FTZ.AND P1, PT, |R18|, +INF , PT ;  /* 0x7f8000001200780b */ /* 0x000fda0003f3c200 */
[----:B------:R-:W-:Y:S01]  /*21e0*/  @P1 FADD.FTZ R19, R18, 1 ;  /* 0x3f80000012131421 */ /* 0x000fe20000010000 */
[----:B------:R-:W-:Y:S06]  /*21f0*/  @P1 BRA `(.L_x_70) ;  /* 0x0000000000281947 */ /* 0x000fec0003800000 */
[----:B------:R-:W-:-:S13]  /*2200*/  FSETP.NEU.FTZ.AND P1, PT, |R18|, +INF , PT ;  /* 0x7f8000001200780b */ /* 0x000fda0003f3d200 */
[----:B------:R-:W-:-:S04]  /*2210*/  @P1 FFMA R20, R18, 1.84467440737095516160e+19, RZ ;  /* 0x5f80000012141823 */ /* 0x000fc800000000ff */
[----:B------:R-:W0:Y:S02]  /*2220*/  @P1 MUFU.RSQ R19, R20 ;  /* 0x0000001400131308 */ /* 0x000e240000001400 */
[----:B0-----:R-:W-:Y:S01]  /*2230*/  @P1 FMUL.FTZ R21, R20, R19 ;  /* 0x0000001314151220 */ /* 0x001fe20000410000 */
[----:B------:R-:W-:Y:S01]  /*2240*/  @P1 FMUL.FTZ R23, R19, 0.5 ;  /* 0x3f00000013171820 */ /* 0x000fe20000410000 */
[----:B------:R-:W-:Y:S02]  /*2250*/  @!P1 IMAD.MOV.U32 R19, RZ, RZ, R18 ;  /* 0x000000ffff139224 */ /* 0x000fe400078e0012 */
[----:B------:R-:W-:-:S04]  /*2260*/  @P1 FADD.FTZ R22, -R21, -RZ ;  /* 0x800000ff15161221 */ /* 0x000fc80000010100 */
[----:B------:R-:W-:-:S04]  /*2270*/  @P1 FFMA R22, R21, R22, R20 ;  /* 0x0000001615161223 */ /* 0x000fc80000000014 */
[----:B------:R-:W-:-:S04]  /*2280*/  @P1 FFMA R22, R22, R23, R21 ;  /* 0x0000001716161223 */ /* 0x000fc80000000015 */
[----:B------:R-:W-:-:S07]  /*2290*/  @P1 FMUL.FTZ R19, R22, 2.3283064365386962891e-10 ;  /* 0x2f80000016131820 */ /* 0x000fce0000410000 */
.L_x_70:
[----:B------:R-:W-:Y:S01]  /*22a0*/  MOV R21, R19 ;  /* 0x0000001300157202 */ /* 0x000fe20000000f00 */
[----:B------:R-:W-:Y:S01]  /*22b0*/  IMAD.MOV.U32 R19, RZ, RZ, 0x0 ;  /* 0x00000000ff137424 */ /* 0x000fe200078e00ff */
[----:B------:R-:W-:-:S04]  /*22c0*/  MOV R18, R24 ;  /* 0x0000001800127202 */ /* 0x000fc80000000f00 */
[----:B------:R-:W-:Y:S05]  /*22d0*/  RET.REL.NODEC R18 `(_Z15shootRaysKerneliiffffffffffffi) ;  /* 0xffffffdc12487950 */ /* 0x000fea0003c3ffff */
        .weak           $__internal_3_$__cuda_sm3x_div_rn_noftz_f32_slowpath
        .type           $__internal_3_$__cuda_sm3x_div_rn_noftz_f32_slowpath,@function
        .size           $__internal_3_$__cuda_sm3x_div_rn_noftz_f32_slowpath,(.L_x_87 - $__internal_3_$__cuda_sm3x_div_rn_noftz_f32_slowpath)
$__internal_3_$__cuda_sm3x_div_rn_noftz_f32_slowpath:
[----:B------:R-:W-:Y:S01]  /*22e0*/  SHF.R.U32.HI R20, RZ, 0x17, R18 ;  /* 0x00000017ff147819 */ /* 0x000fe20000011612 */
[----:B------:R-:W-:Y:S01]  /*22f0*/  BSSY.RECONVERGENT B2, `(.L_x_71) ;  /* 0x0000062000027945 */ /* 0x000fe20003800200 */
[----:B------:R-:W-:Y:S02]  /*2300*/  SHF.R.U32.HI R25, RZ, 0x17, R17 ;  /* 0x00000017ff197819 */ /* 0x000fe40000011611 */
[----:B------:R-:W-:Y:S02]  /*2310*/  LOP3.LUT R20, R20, 0xff, RZ, 0xc0, !PT ;  /* 0x000000ff14147812 */ /* 0x000fe400078ec0ff */
[----:B------:R-:W-:Y:S02]  /*2320*/  LOP3.LUT R25, R25, 0xff, RZ, 0xc0, !PT ;  /* 0x000000ff19197812 */ /* 0x000fe400078ec0ff */
[----:B------:R-:W-:Y:S02]  /*2330*/  IADD3 R27, PT, PT, R20, -0x1, RZ ;  /* 0xffffffff141b7810 */ /* 0x000fe40007ffe0ff */
[----:B------:R-:W-:-:S02]  /*2340*/  IADD3 R26, PT, PT, R25, -0x1, RZ ;  /* 0xffffffff191a7810 */ /* 0x000fc40007ffe0ff */
[----:B------:R-:W-:-:S04]  /*2350*/  ISETP.GT.U32.AND P1, PT, R27, 0xfd, PT ;  /* 0x000000fd1b00780c */ /* 0x000fc80003f24070 */
[----:B------:R-:W-:-:S13]  /*2360*/  ISETP.GT.U32.OR P1, PT, R26, 0xfd, P1 ;  /* 0x000000fd1a00780c */ /* 0x000fda0000f24470 */
[----:B------:R-:W-:Y:S01]  /*2370*/  @!P1 IMAD.MOV.U32 R19, RZ, RZ, RZ ;  /* 0x000000ffff139224 */ /* 0x000fe200078e00ff */
[----:B------:R-:W-:Y:S06]  /*2380*/  @!P1 BRA `(.L_x_72) ;  /* 0x00000000005c9947 */ /* 0x000fec0003800000 */
[----:B------:R-:W-:Y:S02]  /*2390*/  FSETP.GTU.FTZ.AND P1, PT, |R17|, +INF , PT ;  /* 0x7f8000001100780b */ /* 0x000fe40003f3c200 */
[----:B------:R-:W-:-:S04]  /*23a0*/  FSETP.GTU.FTZ.AND P3, PT, |R18|, +INF , PT ;  /* 0x7f8000001200780b */ /* 0x000fc80003f7c200 */
[----:B------:R-:W-:-:S13]  /*23b0*/  PLOP3.LUT P1, PT, P1, P3, PT, 0xf8, 0x8f ;  /* 0x00000000008f781c */ /* 0x000fda0000f27f70 */
[----:B------:R-:W-:Y:S05]  /*23c0*/  @P1 BRA `(.L_x_73) ;  /* 0x00000004004c1947 */ /* 0x000fea0003800000 */
[----:B------:R-:W-:-:S13]  /*23d0*/  LOP3.LUT P1, RZ, R18, 0x7fffffff, R17, 0xc8, !PT ;  /* 0x7fffffff12ff7812 */ /* 0x000fda000782c811 */
[----:B------:R-:W-:Y:S05]  /*23e0*/  @!P1 BRA `(.L_x_74) ;  /* 0x00000004003c9947 */ /* 0x000fea0003800000 */
[C---:B------:R-:W-:Y:S02]  /*23f0*/  FSETP.NEU.FTZ.AND P3, PT, |R17|.reuse, +INF , PT ;  /* 0x7f8000001100780b */ /* 0x040fe40003f7d200 */
[----:B------:R-:W-:Y:S02]  /*2400*/  FSETP.NEU.FTZ.AND P4, PT, |R18|, +INF , PT ;  /* 0x7f8000001200780b */ /* 0x000fe40003f9d200 */
[----:B------:R-:W-:-:S11]  /*2410*/  FSETP.NEU.FTZ.AND P1, PT, |R17|, +INF , PT ;  /* 0x7f8000001100780b */ /* 0x000fd60003f3d200 */
[----:B------:R-:W-:Y:S05]  /*2420*/  @!P4 BRA !P3, `(.L_x_74) ;  /* 0x00000004002cc947 */ /* 0x000fea0005800000 */
[----:B------:R-:W-:-:S04]  /*2430*/  LOP3.LUT P3, RZ, R17, 0x7fffffff, RZ, 0xc0, !PT ;  /* 0x7fffffff11ff7812 */ /* 0x000fc8000786c0ff */
[----:B------:R-:W-:-:S13]  /*2440*/  PLOP3.LUT P3, PT, P4, P3, PT, 0x2f, 0xf2 ;  /* 0x0000000000f2781c */ /* 0x000fda0002766577 */
[----:B------:R-:W-:Y:S05]  /*2450*/  @P3 BRA `(.L_x_75) ;  /* 0x0000000400183947 */ /* 0x000fea0003800000 */
[----:B------:R-:W-:-:S04]  /*2460*/  LOP3.LUT P3, RZ, R18, 0x7fffffff, RZ, 0xc0, !PT ;  /* 0x7fffffff12ff7812 */ /* 0x000fc8000786c0ff */
[----:B------:R-:W-:-:S13]  /*2470*/  PLOP3.LUT P1, PT, P1, P3, PT, 0x2f, 0xf2 ;  /* 0x0000000000f2781c */ /* 0x000fda0000f26577 */
[----:B------:R-:W-:Y:S05]  /*2480*/  @P1 BRA `(.L_x_76) ;  /* 0x0000000400001947 */ /* 0x000fea0003800000 */
[----:B------:R-:W-:Y:S02]  /*2490*/  ISETP.GE.AND P1, PT, R26, RZ, PT ;  /* 0x000000ff1a00720c */ /* 0x000fe40003f26270 */
[----:B------:R-:W-:-:S11]  /*24a0*/  ISETP.GE.AND P3, PT, R27, RZ, PT ;  /* 0x000000ff1b00720c */ /* 0x000fd60003f66270 */
[----:B------:R-:W-:Y:S01]  /*24b0*/  @P1 MOV R19, RZ ;  /* 0x000000ff00131202 */ /* 0x000fe20000000f00 */
[----:B------:R-:W-:Y:S01]  /*24c0*/  @!P1 FFMA R17, R17, 1.84467440737095516160e+19, RZ ;  /* 0x5f80000011119823 */ /* 0x000fe200000000ff */
[----:B------:R-:W-:Y:S01]  /*24d0*/  @!P1 MOV R19, 0xffffffc0 ;  /* 0xffffffc000139802 */ /* 0x000fe20000000f00 */
[----:B------:R-:W-:-:S04]  /*24e0*/  @!P3 FFMA R18, R18, 1.84467440737095516160e+19, RZ ;  /* 0x5f8000001212b823 */ /* 0x000fc800000000ff */
[----:B------:R-:W-:-:S07]  /*24f0*/  @!P3 VIADD R19, R19, 0x40 ;  /* 0x000000401313b836 */ /* 0x000fce0000000000 */
.L_x_72:
[----:B------:R-:W-:Y:S01]  /*2500*/  LEA R27, R20, 0xc0800000, 0x17 ;  /* 0xc0800000141b7811 */ /* 0x000fe200078eb8ff */
[----:B------:R-:W-:Y:S01]  /*2510*/  BSSY.RECONVERGENT B3, `(.L_x_77) ;  /* 0x0000036000037945 */ /* 0x000fe20003800200 */
[----:B------:R-:W-:Y:S02]  /*2520*/  IADD3 R25, PT, PT, R25, -0x7f, RZ ;  /* 0xffffff8119197810 */ /* 0x000fe40007ffe0ff */
[----:B------:R-:W-:-:S03]  /*2530*/  IADD3 R28, PT, PT, -R27, R18, RZ ;  /* 0x000000121b1c7210 */ /* 0x000fc60007ffe1ff */
[C---:B------:R-:W-:Y:S01]  /*2540*/  IMAD R17, R25.reuse, -0x800000, R17 ;  /* 0xff80000019117824 */ /* 0x040fe200078e0211 */
[----:B------:R0:W1:Y:S01]  /*2550*/  MUFU.RCP R27, R28 ;  /* 0x0000001c001b7308 */ /* 0x0000620000001000 */
[----:B------:R-:W-:Y:S01]  /*2560*/  FADD.FTZ R26, -R28, -RZ ;  /* 0x800000ff1c1a7221 */ /* 0x000fe20000010100 */
[----:B0-----:R-:W-:-:S05]  /*2570*/  IADD3 R28, PT, PT, R25, 0x7f, -R20 ;  /* 0x0000007f191c7810 */ /* 0x001fca0007ffe814 */
[----:B------:R-:W-:Y:S02]  /*2580*/  IMAD.IADD R28, R28, 0x1, R19 ;  /* 0x000000011c1c7824 */ /* 0x000fe400078e0213 */
[----:B-1----:R-:W-:-:S04]  /*2590*/  FFMA R18, R27, R26, 1 ;  /* 0x3f8000001b127423 */ /* 0x002fc8000000001a */
[----:B------:R-:W-:-:S04]  /*25a0*/  FFMA R18, R27, R18, R27 ;  /* 0x000000121b127223 */ /* 0x000fc8000000001b */
[----:B------:R-:W-:-:S04]  /*25b0*/  FFMA R27, R17, R18, RZ ;  /* 0x00000012111b7223 */ /* 0x000fc800000000ff */
[----:B------:R-:W-:-:S04]  /*25c0*/  FFMA R29, R26, R27, R17 ;  /* 0x0000001b1a1d7223 */ /* 0x000fc80000000011 */
[----:B------:R-:W-:-:S04]  /*25d0*/  FFMA R27, R18, R29, R27 ;  /* 0x0000001d121b7223 */ /* 0x000fc8000000001b */
[----:B------:R-:W-:-:S04]  /*25e0*/  FFMA R26, R26, R27, R17 ;  /* 0x0000001b1a1a7223 */ /* 0x000fc80000000011 */
[----:B------:R-:W-:-:S05]  /*25f0*/  FFMA R17, R18, R26, R27 ;  /* 0x0000001a12117223 */ /* 0x000fca000000001b */
[----:B------:R-:W-:-:S04]  /*2600*/  SHF.R.U32.HI R20, RZ, 0x17, R17 ;  /* 0x00000017ff147819 */ /* 0x000fc80000011611 */
[----:B------:R-:W-:-:S04]  /*2610*/  LOP3.LUT R20, R20, 0xff, RZ, 0xc0, !PT ;  /* 0x000000ff14147812 */ /* 0x000fc800078ec0ff */
[----:B------:R-:W-:-:S04]  /*2620*/  IADD3 R20, PT, PT, R20, R28, RZ ;  /* 0x0000001c14147210 */ /* 0x000fc80007ffe0ff */
[----:B------:R-:W-:-:S04]  /*2630*/  IADD3 R19, PT, PT, R20, -0x1, RZ ;  /* 0xffffffff14137810 */ /* 0x000fc80007ffe0ff */
[----:B------:R-:W-:-:S13]  /*2640*/  ISETP.GE.U32.AND P1, PT, R19, 0xfe, PT ;  /* 0x000000fe1300780c */ /* 0x000fda0003f26070 */
[----:B------:R-:W-:Y:S05]  /*2650*/  @!P1 BRA `(.L_x_78) ;  /* 0x0000000000809947 */ /* 0x000fea0003800000 */
[----:B------:R-:W-:-:S13]  /*2660*/  ISETP.GT.AND P1, PT, R20, 0xfe, PT ;  /* 0x000000fe1400780c */ /* 0x000fda0003f24270 */
[----:B------:R-:W-:Y:S05]  /*2670*/  @P1 BRA `(.L_x_79) ;  /* 0x00000000006c1947 */ /* 0x000fea0003800000 */
[----:B------:R-:W-:-:S13]  /*2680*/  ISETP.GE.AND P1, PT, R20, 0x1, PT ;  /* 0x000000011400780c */ /* 0x000fda0003f26270 */
[----:B------:R-:W-:Y:S05]  /*2690*/  @P1 BRA `(.L_x_80) ;  /* 0x0000000000741947 */ /* 0x000fea0003800000 */
[----:B------:R-:W-:Y:S02]  /*26a0*/  ISETP.GE.AND P1, PT, R20, -0x18, PT ;  /* 0xffffffe81400780c */ /* 0x000fe40003f26270 */
[----:B------:R-:W-:-:S11]  /*26b0*/  LOP3.LUT R17, R17, 0x80000000, RZ, 0xc0, !PT ;  /* 0x8000000011117812 */ /* 0x000fd600078ec0ff */
[----:B------:R-:W-:Y:S05]  /*26c0*/  @!P1 BRA `(.L_x_80) ;  /* 0x0000000000689947 */ /* 0x000fea0003800000 */
[-CC-:B------:R-:W-:Y:S01]  /*26d0*/  FFMA.RZ R19, R18, R26.reuse, R27.reuse ;  /* 0x0000001a12137223 */ /* 0x180fe2000000c01b */
[C---:B------:R-:W-:Y:S02]  /*26e0*/  ISETP.NE.AND P4, PT, R20.reuse, RZ, PT ;  /* 0x000000ff1400720c */ /* 0x040fe40003f85270 */
[----:B------:R-:W-:Y:S02]  /*26f0*/  ISETP.NE.AND P3, PT, R20, RZ, PT ;  /* 0x000000ff1400720c */ /* 0x000fe40003f65270 */
[----:B------:R-:W-:Y:S01]  /*2700*/  LOP3.LUT R25, R19, 0x7fffff, RZ, 0xc0, !PT ;  /* 0x007fffff13197812 */ /* 0x000fe200078ec0ff */
[CCC-:B------:R-:W-:Y:S01]  /*2710*/  FFMA.RP R19, R18.reuse, R26.reuse, R27.reuse ;  /* 0x0000001a12137223 */ /* 0x1c0fe2000000801b */
[----:B------:R-:W-:Y:S01]  /*2720*/  FFMA.RM R18, R18, R26, R27 ;  /* 0x0000001a12127223 */ /* 0x000fe2000000401b */
[C---:B------:R-:W-:Y:S01]  /*2730*/  VIADD R26, R20.reuse, 0x20 ;  /* 0x00000020141a7836 */ /* 0x040fe20000000000 */
[----:B------:R-:W-:Y:S02]  /*2740*/  LOP3.LUT R25, R25, 0x800000, RZ, 0xfc, !PT ;  /* 0x0080000019197812 */ /* 0x000fe400078efcff */
[----:B------:R-:W-:-:S02]  /*2750*/  IADD3 R20, PT, PT, -R20, RZ, RZ ;  /* 0x000000ff14147210 */ /* 0x000fc40007ffe1ff */
[----:B------:R-:W-:Y:S02]  /*2760*/  SHF.L.U32 R26, R25, R26, RZ ;  /* 0x0000001a191a7219 */ /* 0x000fe400000006ff */
[----:B------:R-:W-:Y:S02]  /*2770*/  FSETP.NEU.FTZ.AND P1, PT, R19, R18, PT ;  /* 0x000000121300720b */ /* 0x000fe40003f3d000 */
[----:B------:R-:W-:Y:S02]  /*2780*/  SEL R18, R20, RZ, P4 ;  /* 0x000000ff14127207 */ /* 0x000fe40002000000 */
[----:B------:R-:W-:Y:S02]  /*2790*/  ISETP.NE.AND P3, PT, R26, RZ, P3 ;  /* 0x000000ff1a00720c */ /* 0x000fe40001f65270 */
[----:B------:R-:W-:Y:S02]  /*27a0*/  SHF.R.U32.HI R18, RZ, R18, R25 ;  /* 0x00000012ff127219 */ /* 0x000fe40000011619 */
[----:B------:R-:W-:-:S02]  /*27b0*/  PLOP3.LUT P1, PT, P1, P3, PT, 0xf8, 0x8f ;  /* 0x00000000008f781c */ /* 0x000fc40000f27f70 */
[----:B------:R-:W-:Y:S02]  /*27c0*/  SHF.R.U32.HI R20, RZ, 0x1, R18 ;  /* 0x00000001ff147819 */ /* 0x000fe40000011612 */
[----:B------:R-:W-:-:S04]  /*27d0*/  SEL R19, RZ, 0x1, !P1 ;  /* 0x00000001ff137807 */ /* 0x000fc80004800000 */
[----:B------:R-:W-:-:S04]  /*27e0*/  LOP3.LUT R19, R19, 0x1, R20, 0xf8, !PT ;  /* 0x0000000113137812 */ /* 0x000fc800078ef814 */
[----:B------:R-:W-:-:S04]  /*27f0*/  LOP3.LUT R19, R19, R18, RZ, 0xc0, !PT ;  /* 0x0000001213137212 */ /* 0x000fc800078ec0ff */
[----:B------:R-:W-:-:S04]  /*2800*/  IADD3 R20, PT, PT, R20, R19, RZ ;  /* 0x0000001314147210 */ /* 0x000fc80007ffe0ff */
[----:B------:R-:W-:Y:S01]  /*2810*/  LOP3.LUT R17, R20, R17, RZ, 0xfc, !PT ;  /* 0x0000001114117212 */ /* 0x000fe200078efcff */
[----:B------:R-:W-:Y:S06]  /*2820*/  BRA `(.L_x_80) ;  /* 0x0000000000107947 */ /* 0x000fec0003800000 */
.L_x_79:
[----:B------:R-:W-:-:S04]  /*2830*/  LOP3.LUT R17, R17, 0x80000000, RZ, 0xc0, !PT ;  /* 0x8000000011117812 */ /* 0x000fc800078ec0ff */
[----:B------:R-:W-:Y:S01]  /*2840*/  LOP3.LUT R17, R17, 0x7f800000, RZ, 0xfc, !PT ;  /* 0x7f80000011117812 */ /* 0x000fe200078efcff */
[----:B------:R-:W-:Y:S06]  /*2850*/  BRA `(.L_x_80) ;  /* 0x0000000000047947 */ /* 0x000fec0003800000 */
.L_x_78:
[----:B------:R-:W-:-:S07]  /*2860*/  IMAD R17, R28, 0x800000, R17 ;  /* 0x008000001c117824 */ /* 0x000fce00078e0211 */
.L_x_80:
[----:B------:R-:W-:Y:S05]  /*2870*/  BSYNC.RECONVERGENT B3 ;  /* 0x0000000000037941 */ /* 0x000fea0003800200 */
.L_x_77:
[----:B------:R-:W-:Y:S05]  /*2880*/  BRA `(.L_x_81) ;  /* 0x0000000000207947 */ /* 0x000fea0003800000 */
.L_x_76:
[----:B------:R-:W-:-:S04]  /*2890*/  LOP3.LUT R17, R18, 0x80000000, R17, 0x48, !PT ;  /* 0x8000000012117812 */ /* 0x000fc800078e4811 */
[----:B------:R-:W-:Y:S01]  /*28a0*/  LOP3.LUT R17, R17, 0x7f800000, RZ, 0xfc, !PT ;  /* 0x7f80000011117812 */ /* 0x000fe200078efcff */
[----:B------:R-:W-:Y:S06]  /*28b0*/  BRA `(.L_x_81) ;  /* 0x0000000000147947 */ /* 0x000fec0003800000 */
.L_x_75:
[----:B------:R-:W-:Y:S01]  /*28c0*/  LOP3.LUT R17, R18, 0x80000000, R17, 0x48, !PT ;  /* 0x8000000012117812 */ /* 0x000fe200078e4811 */
[----:B------:R-:W-:Y:S06]  /*28d0*/  BRA `(.L_x_81) ;  /* 0x00000000000c7947 */ /* 0x000fec0003800000 */
.L_x_74:
[----:B------:R-:W0:Y:S01]  /*28e0*/  MUFU.RSQ R17, -QNAN ;  /* 0xffc0000000117908 */ /* 0x000e220000001400 */
[----:B------:R-:W-:Y:S05]  /*28f0*/  BRA `(.L_x_81) ;  /* 0x0000000000047947 */ /* 0x000fea0003800000 */
.L_x_73:
[----:B------:R-:W-:-:S07]  /*2900*/  FADD.FTZ R17, R17, R18 ;  /* 0x0000001211117221 */ /* 0x000fce0000010000 */
.L_x_81:
[----:B------:R-:W-:Y:S05]  /*2910*/  BSYNC.RECONVERGENT B2 ;  /* 0x0000000000027941 */ /* 0x000fea0003800200 */
.L_x_71:
[----:B------:R-:W-:Y:S01]  /*2920*/  HFMA2 R19, -RZ, RZ, 0, 0 ;  /* 0x00000000ff137431 */ /* 0x000fe200000001ff */
[----:B------:R-:W-:-:S04]  /*2930*/  MOV R18, R21 ;  /* 0x0000001500127202 */ /* 0x000fc80000000f00 */
[----:B0-----:R-:W-:Y:S05]  /*2940*/  RET.REL.NODEC R18 `(_Z15shootRaysKerneliiffffffffffffi) ;  /* 0xffffffd412ac7950 */ /* 0x001fea0003c3ffff */
.L_x_82:
        /* <DEDUP_REMOVED lines=11> */
.L_x_87:


//--------------------- .text._Z13fillMatKernelPfiif --------------------------
	.section	.text._Z13fillMatKernelPfiif,"ax",@progbits
	.align	128
        .global         _Z13fillMatKernelPfiif
        .type           _Z13fillMatKernelPfiif,@function
        .size           _Z13fillMatKernelPfiif,(.L_x_91 - _Z13fillMatKernelPfiif)
        .other          _Z13fillMatKernelPfiif,@"STO_CUDA_ENTRY STV_DEFAULT"
_Z13fillMatKernelPfiif:
.text._Z13fillMatKernelPfiif:
        /* <DEDUP_REMOVED lines=13> */
[----:B------:R-:W0:Y:S01]  /*00d0*/  LDC.64 R2, c[0x0][0x380] ;  /* 0x0000e000ff027b82 */ /* 0x000e220000000a00 */
[----:B------:R-:W1:Y:S01]  /*00e0*/  LDCU.64 UR4, c[0x0][0x358] ;  /* 0x00006b00ff0477ac */ /* 0x000e620008000a00 */
[----:B------:R-:W-:-:S06]  /*00f0*/  IMAD R5, R0, UR6, R5 ;  /* 0x0000000600057c24 */ /* 0x000fcc000f8e0205 */
[----:B------:R-:W1:Y:S01]  /*0100*/  LDC R7, c[0x0][0x390] ;  /* 0x0000e400ff077b82 */ /* 0x000e620000000800 */
[----:B0-----:R-:W-:-:S05]  /*0110*/  IMAD.WIDE R2, R5, 0x4, R2 ;  /* 0x0000000405027825 */ /* 0x001fca00078e0202 */
[----:B-1----:R-:W-:Y:S01]  /*0120*/  STG.E desc[UR4][R2.64], R7 ;  /* 0x0000000702007986 */ /* 0x002fe2000c101904 */
[----:B------:R-:W-:Y:S05]  /*0130*/  EXIT ;  /* 0x000000000000794d */ /* 0x000fea0003800000 */
.L_x_83:
        /* <DEDUP_REMOVED lines=12> */
.L_x_91:


//--------------------- .nv.shared.reserved.0     --------------------------
	.section	.nv.shared.reserved.0,"aw",@nobits
	.weak		__nv_reservedSMEM_offset_0_alias
	.size		__nv_reservedSMEM_offset_0_alias, 0, 64
	.other		__nv_reservedSMEM_offset_0_alias,@"STO_CUDA_RESERVED_SHARED STV_DEFAULT"
__nv_reservedSMEM_offset_0_alias:
	.zero		0
	.zero		64


//--------------------- .nv.global                --------------------------
	.section	.nv.global,"aw",@nobits
	.align	4
.nv.global:
	.type		d_B,@object
	.size		d_B,(d_R - d_B)
	.other		d_B,@"STV_DEFAULT STO_CUDA_MANAGED"
d_B:
	.zero		4000000
	.type		d_R,@object
	.size		d_R,(d_G - d_R)
	.other		d_R,@"STV_DEFAULT STO_CUDA_MANAGED"
d_R:
	.zero		4000000
	.type		d_G,@object
	.size		d_G,(.L_1 - d_G)
	.other		d_G,@"STV_DEFAULT STO_CUDA_MANAGED"
d_G:
	.zero		4000000
.L_1:


//--------------------- .nv.constant0._Z12matmulKernelPfS_S_i --------------------------
	.section	.nv.constant0._Z12matmulKernelPfS_S_i,"a",@progbits
	.sectionflags	@""
	.align	4
.nv.constant0._Z12matmulKernelPfS_S_i:
	.zero		924


//--------------------- .nv.constant0._Z14colorImgKernelPfS_S_ii --------------------------
	.section	.nv.constant0._Z14colorImgKernelPfS_S_ii,"a",@progbits
	.sectionflags	@""
	.align	4
.nv.constant0._Z14colorImgKernelPfS_S_ii:
	.zero		928


//--------------------- .nv.constant0._Z15shootRaysKerneliiffffffffffffi --------------------------
	.section	.nv.constant0._Z15shootRaysKerneliiffffffffffffi,"a",@progbits
	.sectionflags	@""
	.align	4
.nv.constant0._Z15shootRaysKerneliiffffffffffffi:
	.zero		956


//--------------------- .nv.constant0._Z13fillMatKernelPfiif --------------------------
	.section	.nv.constant0._Z13fillMatKernelPfiif,"a",@progbits
	.sectionflags	@""
	.align	4
.nv.constant0._Z13fillMatKernelPfiif:
	.zero		916


//--------------------- SYMBOLS --------------------------

	.type		.nv.reservedSmem.offset0,@object
	.size		.nv.reservedSmem.offset0,0x4
